def gluon_wgmma(
    a_ptr,
    b_ptr,
    c_ptr,
    M,
    N,
    K,
    stride_am,
    stride_bk,
    stride_cm,
    BLOCK_M: gl.constexpr,
    BLOCK_N: gl.constexpr,
    BLOCK_K: gl.constexpr,
    DTYPE: gl.constexpr,
    A_LAYOUT: gl.constexpr,
    B_LAYOUT: gl.constexpr,
    C_LAYOUT: gl.constexpr,
    B_SHAPE: gl.constexpr,
    TRANS_B: gl.constexpr,
    NUM_BUFFERS: gl.constexpr,
    NUM_WARPS: gl.constexpr,
):
    a_desc = tma.make_tensor_descriptor(
        a_ptr, [M, K], [stride_am, 1], [BLOCK_M, BLOCK_K], A_LAYOUT
    )
    b_desc = tma.make_tensor_descriptor(
        b_ptr,
        [N, K] if TRANS_B else [K, N],
        [stride_bk, 1],
        B_SHAPE,
        B_LAYOUT,
    )
    c_desc = tma.make_tensor_descriptor(
        c_ptr, [M, N], [stride_cm, 1], [BLOCK_M, BLOCK_N], C_LAYOUT
    )

    a_bufs = gl.allocate_shared_memory(
        DTYPE, [NUM_BUFFERS, BLOCK_M, BLOCK_K], A_LAYOUT
    )
    b_bufs = gl.allocate_shared_memory(DTYPE, [NUM_BUFFERS] + B_SHAPE, B_LAYOUT)

    pid_m = gl.program_id(0)
    pid_n = gl.program_id(1)
    off_m = pid_m * BLOCK_M
    off_n = pid_n * BLOCK_N

    mma_layout: gl.constexpr = pick_wgmma_layout(DTYPE, BLOCK_M, BLOCK_N, NUM_WARPS)
    acc = warpgroup_mma_init(
        gl.zeros((BLOCK_M, BLOCK_N), dtype=gl.float32, layout=mma_layout)
    )

    bars = gl.allocate_shared_memory(
        gl.int64, [NUM_BUFFERS, 1], mbarrier.MBarrierLayout()
    )
    for i in gl.static_range(NUM_BUFFERS):
        mbarrier.init(bars.index(i), count=1)
    idx = 0
    phase = 0

    for k in range(0, K, BLOCK_K):
        a = a_bufs.index(idx)
        b = b_bufs.index(idx)
        bar = bars.index(idx)
        mbarrier.expect(bar, a_desc.block_type.nbytes + b_desc.block_type.nbytes)
        tma.async_copy_global_to_shared(a_desc, [off_m, k], bar, a)
        tma.async_copy_global_to_shared(
            b_desc, [off_n, k] if TRANS_B else [k, off_n], bar, b
        )
        mbarrier.wait(bar, phase=phase)

        if TRANS_B:
            b = b.permute((1, 0))
        acc = warpgroup_mma_wait(num_outstanding=0, deps=(acc,))
        acc = warpgroup_mma(a, b, acc, is_async=True)

        idx += 1
        if idx == NUM_BUFFERS:
            idx = 0
            phase ^= 1

    acc = warpgroup_mma_wait(num_outstanding=0, deps=(acc,))
    for i in gl.static_range(NUM_BUFFERS):
        mbarrier.invalidate(bars.index(i))

    c_smem = gl.allocate_shared_memory(DTYPE, [BLOCK_M, BLOCK_N], C_LAYOUT)
    c_smem.store(acc.to(DTYPE))
    fence_async_shared()
    tma.async_copy_shared_to_global(c_desc, [off_m, off_n], c_smem)
    tma.store_wait(pendings=0)

# config = {"BLOCK_K": 64, "BLOCK_M": 128, "BLOCK_N": 256, "arch": "sm_90", "dtype": "bf16", "num_buffers": 4, "num_warps": 4, "trans_b": 0}
# arch = sm_90


// ===== COMPILED SASS (sm_90a) =====

	.target	sm_90a

	.elftype	@"ET_EXEC"


//--------------------- .note.nv.tkinfo           --------------------------
	.section	.note.nv.tkinfo,"",@"SHT_NOTE"
	.sectionflags	@"SHF_NOTE_NV_TKINFO"
	.tkinfo
        /*0018*/ 	.word	0x00000002
        /*0030*/ 	.string	""
        /*0030*/ 	.string	"ptxas"
        /*0030*/ 	.string	"Cuda compilation tools, release 13.0, V13.0.88"
        /*0030*/ 	.string	"Build cuda_13.0.r13.0/compiler.36424714_0"
        /*0030*/ 	.string	"-v  -suppress-debug-info  -lineinfo  -arch sm_90a "



//--------------------- .note.nv.cuinfo           --------------------------
	.section	.note.nv.cuinfo,"",@"SHT_NOTE"
	.sectionflags	@"SHF_NOTE_NV_CUINFO"
        /*0018*/ 	.short	0x0002
        /*001a*/ 	.short	0x005a
        /*001c*/ 	.short	0x0082
	.zero		2


//--------------------- .nv.info                  --------------------------
	.section	.nv.info,"",@"SHT_CUDA_INFO"
	.align	4


	//----- nvinfo : EIATTR_REGCOUNT
	.align		4
        /*0000*/ 	.byte	0x04, 0x2f
        /*0002*/ 	.short	(.L_1 - .L_0)
	.align		4
.L_0:
        /*0004*/ 	.word	index@(gluon_wgmma)
        /*0008*/ 	.word	0x000000ff


	//----- nvinfo : EIATTR_FRAME_SIZE
	.align		4
.L_1:
        /*000c*/ 	.byte	0x04, 0x11
        /*000e*/ 	.short	(.L_3 - .L_2)
	.align		4
.L_2:
        /*0010*/ 	.word	index@(gluon_wgmma)
        /*0014*/ 	.word	0x00000270


	//----- nvinfo : EIATTR_MIN_STACK_SIZE
	.align		4
.L_3:
        /*0018*/ 	.byte	0x04, 0x12
        /*001a*/ 	.short	(.L_5 - .L_4)
	.align		4
.L_4:
        /*001c*/ 	.word	index@(gluon_wgmma)
        /*0020*/ 	.word	0x00000270
.L_5:


//--------------------- .nv.compat                --------------------------
	.section	.nv.compat,"",@"SHT_CUDA_COMPAT_INFO"
	.align	4
        /*0000*/ 	.byte	0x02, 0x09, 0x01, 0x00, 0x02, 0x02, 0x04, 0x00, 0x02, 0x05, 0x05, 0x00, 0x03, 0x07, 0x01, 0x01
        /*0010*/ 	.byte	0x02, 0x03, 0x03, 0x00, 0x02, 0x06, 0x01, 0x00, 0x04, 0x0b, 0x08, 0x00, 0x00, 0x00, 0x00, 0x00
        /*0020*/ 	.byte	0x00, 0x00, 0x00, 0x00


//--------------------- .nv.info.gluon_wgmma      --------------------------
	.section	.nv.info.gluon_wgmma,"",@"SHT_CUDA_INFO"
	.sectionflags	@""
	.align	4


	//----- nvinfo : EIATTR_CUDA_API_VERSION
	.align		4
        /*0000*/ 	.byte	0x04, 0x37
        /*0002*/ 	.short	(.L_7 - .L_6)
.L_6:
        /*0004*/ 	.word	0x00000082


	//----- nvinfo : EIATTR_KPARAM_INFO
	.align		4
.L_7:
        /*0008*/ 	.byte	0x04, 0x17
        /*000a*/ 	.short	(.L_9 - .L_8)
.L_8:
        /*000c*/ 	.word	0x00000000
        /*0010*/ 	.short	0x000a
        /*0012*/ 	.short	0x0048
        /*0014*/ 	.byte	0x00, 0xf4, 0x21, 0x00


	//----- nvinfo : EIATTR_KPARAM_INFO
	.align		4
.L_9:
        /*0018*/ 	.byte	0x04, 0x17
        /*001a*/ 	.short	(.L_11 - .L_10)
.L_10:
        /*001c*/ 	.word	0x00000000
        /*0020*/ 	.short	0x0009
        /*0022*/ 	.short	0x0040
        /*0024*/ 	.byte	0x00, 0xf4, 0x21, 0x00


	//----- nvinfo : EIATTR_KPARAM_INFO
	.align		4
.L_11:
        /*0028*/ 	.byte	0x04, 0x17
        /*002a*/ 	.short	(.L_13 - .L_12)
.L_12:
        /*002c*/ 	.word	0x00000000
        /*0030*/ 	.short	0x0008
        /*0032*/ 	.short	0x0038
        /*0034*/ 	.byte	0x00, 0xf0, 0x21, 0x00


	//----- nvinfo : EIATTR_KPARAM_INFO
	.align		4
.L_13:
        /*0038*/ 	.byte	0x04, 0x17
        /*003a*/ 	.short	(.L_15 - .L_14)
.L_14:
        /*003c*/ 	.word	0x00000000
        /*0040*/ 	.short	0x0007
        /*0042*/ 	.short	0x0030
        /*0044*/ 	.byte	0x00, 0xf0, 0x21, 0x00


	//----- nvinfo : EIATTR_KPARAM_INFO
	.align		4
.L_15:
        /*0048*/ 	.byte	0x04, 0x17
        /*004a*/ 	.short	(.L_17 - .L_16)
.L_16:
        /*004c*/ 	.word	0x00000000
        /*0050*/ 	.short	0x0006
        /*0052*/ 	.short	0x0028
        /*0054*/ 	.byte	0x00, 0xf0, 0x21, 0x00


	//----- nvinfo : EIATTR_KPARAM_INFO
	.align		4
.L_17:
        /*0058*/ 	.byte	0x04, 0x17
        /*005a*/ 	.short	(.L_19 - .L_18)
.L_18:
        /*005c*/ 	.word	0x00000000
        /*0060*/ 	.short	0x0005
        /*0062*/ 	.short	0x0020
        /*0064*/ 	.byte	0x00, 0xf0, 0x11, 0x00


	//----- nvinfo : EIATTR_KPARAM_INFO
	.align		4
.L_19:
        /*0068*/ 	.byte	0x04, 0x17
        /*006a*/ 	.short	(.L_21 - .L_20)
.L_20:
        /*006c*/ 	.word	0x00000000
        /*0070*/ 	.short	0x0004
        /*0072*/ 	.short	0x001c
        /*0074*/ 	.byte	0x00, 0xf0, 0x11, 0x00


	//----- nvinfo : EIATTR_KPARAM_INFO
	.align		4
.L_21:
        /*0078*/ 	.byte	0x04, 0x17
        /*007a*/ 	.short	(.L_23 - .L_22)
.L_22:
        /*007c*/ 	.word	0x00000000
        /*0080*/ 	.short	0x0003
        /*0082*/ 	.short	0x0018
        /*0084*/ 	.byte	0x00, 0xf0, 0x11, 0x00


	//----- nvinfo : EIATTR_KPARAM_INFO
	.align		4
.L_23:
        /*0088*/ 	.byte	0x04, 0x17
        /*008a*/ 	.short	(.L_25 - .L_24)
.L_24:
        /*008c*/ 	.word	0x00000000
        /*0090*/ 	.short	0x0002
        /*0092*/ 	.short	0x0010
        /*0094*/ 	.byte	0x00, 0xf4, 0x21, 0x00


	//----- nvinfo : EIATTR_KPARAM_INFO
	.align		4
.L_25:
        /*0098*/ 	.byte	0x04, 0x17
        /*009a*/ 	.short	(.L_27 - .L_26)
.L_26:
        /*009c*/ 	.word	0x00000000
        /*00a0*/ 	.short	0x0001
        /*00a2*/ 	.short	0x0008
        /*00a4*/ 	.byte	0x00, 0xf4, 0x21, 0x00


	//----- nvinfo : EIATTR_KPARAM_INFO
	.align		4
.L_27:
        /*00a8*/ 	.byte	0x04, 0x17
        /*00aa*/ 	.short	(.L_29 - .L_28)
.L_28:
        /*00ac*/ 	.word	0x00000000
        /*00b0*/ 	.short	0x0000
        /*00b2*/ 	.short	0x0000
        /*00b4*/ 	.byte	0x00, 0xf4, 0x21, 0x00


	//----- nvinfo : EIATTR_SPARSE_MMA_MASK
	.align		4
.L_29:
        /*00b8*/ 	.byte	0x03, 0x50
        /*00ba*/ 	.short	0x0000


	//----- nvinfo : EIATTR_MAXREG_COUNT
	.align		4
        /*00bc*/ 	.byte	0x03, 0x1b
        /*00be*/ 	.short	0x00ff


	//----- nvinfo : EIATTR_NUM_BARRIERS
	.align		4
        /*00c0*/ 	.byte	0x02, 0x4c
        /*00c2*/ 	.byte	0x01
	.zero		1


	//----- nvinfo : EIATTR_ANNOTATIONS
	.align		4
        /*00c4*/ 	.byte	0x04, 0x55
        /*00c6*/ 	.short	(.L_31 - .L_30)


	//   ....[0]....
.L_30:
        /*00c8*/ 	.word	0x00000001
        /*00cc*/ 	.byte	0x50, 0x11, 0x00, 0x00, 0x01, 0x00, 0x00, 0x00, 0xa0, 0x12, 0x00, 0x00, 0x01, 0x00, 0x00, 0x00
        /* <DEDUP_REMOVED lines=272> */
        /*11dc*/ 	.byte	0x20, 0x45, 0x00, 0x00, 0x01, 0x00, 0x00, 0x00, 0x30, 0x45, 0x00, 0x00


	//----- nvinfo : EIATTR_MERCURY_ISA_VERSION
	.align		4
.L_31:
        /*11e8*/ 	.byte	0x03, 0x5f
        /*11ea*/ 	.short	0x0101


	//----- nvinfo : EIATTR_INT_WARP_WIDE_INSTR_OFFSETS
	.align		4
        /*11ec*/ 	.byte	0x04, 0x31
        /*11ee*/ 	.short	(.L_33 - .L_32)


	//   ....[0]....
.L_32:
        /*11f0*/ 	.word	0x000012d0


	//   ....[1]....
        /*11f4*/ 	.word	0x000012f0


	//   ....[2]....
        /*11f8*/ 	.word	0x00001310


	//   ....[3]....
        /*11fc*/ 	.word	0x00001430


	//   ....[4]....
        /*1200*/ 	.word	0x00001450


	//   ....[5]....
        /*1204*/ 	.word	0x00002d80


	//   ....[6]....
        /*1208*/ 	.word	0x00002d90


	//----- nvinfo : EIATTR_COOP_GROUP_MASK_REGIDS
	.align		4
.L_33:
        /*120c*/ 	.byte	0x04, 0x29
        /*120e*/ 	.short	(.L_35 - .L_34)


	//   ....[0]....
.L_34:
        /*1210*/ 	.word	0xffffffff


	//   ....[1]....
        /*1214*/ 	.word	0xffffffff


	//   ....[2]....
        /*1218*/ 	.word	0xffffffff


	//----- nvinfo : EIATTR_COOP_GROUP_INSTR_OFFSETS
	.align		4
.L_35:
        /*121c*/ 	.byte	0x04, 0x28
        /*121e*/ 	.short	(.L_37 - .L_36)


	//   ....[0]....
.L_36:
        /*1220*/ 	.word	0x00000160


	//   ....[1]....
        /*1224*/ 	.word	0x00000730


	//   ....[2]....
        /*1228*/ 	.word	0x00000ce0


	//----- nvinfo : EIATTR_MBARRIER_INSTR_OFFSETS
	.align		4
.L_37:
        /*122c*/ 	.byte	0x04, 0x39
        /*122e*/ 	.short	(.L_39 - .L_38)


	//   ....[0]....
.L_38:
        /*1230*/ 	.word	0x00001b40
        /*1234*/ 	.word	0x000000ff
        /*1238*/ 	.word	0x00030000
        /*123c*/ 	.short	0x0100
        /*123e*/ 	.byte	0x07
	.zero		1


	//   ....[1]....
        /*1240*/ 	.word	0x00001cf0
        /*1244*/ 	.word	0x000000ff
        /*1248*/ 	.word	0x00030008
        /*124c*/ 	.short	0x0100
        /*124e*/ 	.byte	0x07
	.zero		1


	//   ....[2]....
        /*1250*/ 	.word	0x00001ea0
        /*1254*/ 	.word	0x000000ff
        /*1258*/ 	.word	0x00030010
        /*125c*/ 	.short	0x0100
        /*125e*/ 	.byte	0x07
	.zero		1


	//   ....[3]....
        /*1260*/ 	.word	0x00002050
        /*1264*/ 	.word	0x000000ff
        /*1268*/ 	.word	0x00030018
        /*126c*/ 	.short	0x0100
        /*126e*/ 	.byte	0x07
	.zero		1


	//   ....[4]....
        /*1270*/ 	.word	0x00002e60
        /*1274*/ 	.word	0x000000ff
        /*1278*/ 	.word	0x00030000
        /*127c*/ 	.short	0x010a
        /*127e*/ 	.byte	0x06
	.zero		1


	//   ....[5]....
        /*1280*/ 	.word	0x00003c80
        /*1284*/ 	.word	0x000000ff
        /*1288*/ 	.word	0x00030000
        /*128c*/ 	.short	0x0108
        /*128e*/ 	.byte	0x07
	.zero		1


	//   ....[6]....
        /*1290*/ 	.word	0x00003cf0
        /*1294*/ 	.word	0x000000ff
        /*1298*/ 	.word	0x00030008
        /*129c*/ 	.short	0x0108
        /*129e*/ 	.byte	0x07
	.zero		1


	//   ....[7]....
        /*12a0*/ 	.word	0x00003d60
        /*12a4*/ 	.word	0x000000ff
        /*12a8*/ 	.word	0x00030010
        /*12ac*/ 	.short	0x0108
        /*12ae*/ 	.byte	0x07
	.zero		1


	//   ....[8]....
        /*12b0*/ 	.word	0x000046b0
        /*12b4*/ 	.word	0x000000ff
        /*12b8*/ 	.word	0x00030018
        /*12bc*/ 	.short	0x0108
        /*12be*/ 	.byte	0x07
	.zero		1


	//   ....[9]....
        /*12c0*/ 	.word	0x000050e0
        /*12c4*/ 	.word	0x000000ff
        /*12c8*/ 	.word	0x00030000
        /*12cc*/ 	.short	0x010a
        /*12ce*/ 	.byte	0x06
	.zero		1


	//----- nvinfo : EIATTR_NUM_MBARRIERS
	.align		4
.L_39:
        /*12d0*/ 	.byte	0x03, 0x38
        /*12d2*/ 	.short	0x0004


	//----- nvinfo : EIATTR_EXIT_INSTR_OFFSETS
	.align		4
        /*12d4*/ 	.byte	0x04, 0x1c
        /*12d6*/ 	.short	(.L_41 - .L_40)


	//   ....[0]....
.L_40:
        /*12d8*/ 	.word	0x000050d0


	//----- nvinfo : EIATTR_REQNTID
	.align		4
.L_41:
        /*12dc*/ 	.byte	0x04, 0x10
        /*12de*/ 	.short	(.L_43 - .L_42)
.L_42:
        /*12e0*/ 	.word	0x00000080
        /*12e4*/ 	.word	0x00000001
        /*12e8*/ 	.word	0x00000001


	//----- nvinfo : EIATTR_CRS_STACK_SIZE
	.align		4
.L_43:
        /*12ec*/ 	.byte	0x04, 0x1e
        /*12ee*/ 	.short	(.L_45 - .L_44)
.L_44:
        /*12f0*/ 	.word	0x00000000


	//----- nvinfo : EIATTR_CBANK_PARAM_SIZE
	.align		4
.L_45:
        /*12f4*/ 	.byte	0x03, 0x19
        /*12f6*/ 	.short	0x0050


	//----- nvinfo : EIATTR_PARAM_CBANK
	.align		4
        /*12f8*/ 	.byte	0x04, 0x0a
        /*12fa*/ 	.short	(.L_47 - .L_46)
	.align		4
.L_46:
        /*12fc*/ 	.word	index@(.nv.constant0.gluon_wgmma)
        /*1300*/ 	.short	0x0210
        /*1302*/ 	.short	0x0050


	//----- nvinfo : EIATTR_SW_WAR
	.align		4
.L_47:
        /*1304*/ 	.byte	0x04, 0x36
        /*1306*/ 	.short	(.L_49 - .L_48)
.L_48:
        /*1308*/ 	.word	0x00000008
.L_49:


//--------------------- .nv.callgraph             --------------------------
	.section	.nv.callgraph,"",@"SHT_CUDA_CALLGRAPH"
	.align	4
	.sectionentsize	8
	.align		4
        /*0000*/ 	.word	0x00000000
	.align		4
        /*0004*/ 	.word	0xffffffff
	.align		4
        /*0008*/ 	.word	0x00000000
	.align		4
        /*000c*/ 	.word	0xfffffffe
	.align		4
        /*0010*/ 	.word	0x00000000
	.align		4
        /*0014*/ 	.word	0xfffffffd
	.align		4
        /*0018*/ 	.word	0x00000000
	.align		4
        /*001c*/ 	.word	0xfffffffc


//--------------------- .text.gluon_wgmma         --------------------------
	.section	.text.gluon_wgmma,"ax",@progbits
	.align	128
        .global         gluon_wgmma
        .type           gluon_wgmma,@function
        .size           gluon_wgmma,(.L_x_52 - gluon_wgmma)
        .other          gluon_wgmma,@"STO_CUDA_ENTRY STV_DEFAULT"
gluon_wgmma:
.text.gluon_wgmma:
[----:B------:R-:W1:Y:S01]  /*0000*/  LDC R1, c[0x0][0x28] ;  /* 0x00000a00ff017b82 */ /* 0x000e620000000800 */
[----:B------:R-:W2:Y:S07]  /*0010*/  S2R R16, SR_TID.X ;  /* 0x0000000000107919 */ /* 0x000eae0000002100 */
[----:B------:R-:W3:Y:S01]  /*0020*/  S2UR UR4, SR_CgaCtaId ;  /* 0x00000000000479c3 */ /* 0x000ee20000008800 */
[----:B------:R-:W-:Y:S01]  /*0030*/  UMOV UR7, 0x400 ;  /* 0x0000040000077882 */ /* 0x000fe20000000000 */
[----:B------:R-:W-:Y:S01]  /*0040*/  ULDC UR6, c[0x0][0xc] ;  /* 0x0000030000067ab9 */ /* 0x000fe20000000800 */
[----:B------:R-:W-:Y:S01]  /*0050*/  ULDC.64 UR24, c[0x0][0x250] ;  /* 0x0000940000187ab9 */ /* 0x000fe20000000a00 */
[----:B------:R-:W-:Y:S01]  /*0060*/  BSSY B0, `(.L_x_0) ;  /* 0x000001f000007945 */ /* 0x000fe20003800000 */
[----:B-1----:R-:W-:-:S03]  /*0070*/  VIADD R1, R1, 0xfffffd90 ;  /* 0xfffffd9001017836 */ /* 0x002fc60000000000 */
[----:B------:R-:W1:Y:S08]  /*0080*/  LDC R6, c[0x0][0x228] ;  /* 0x00008a00ff067b82 */ /* 0x000e700000000800 */
[----:B------:R-:W4:Y:S08]  /*0090*/  LDC R13, c[0x0][0x230] ;  /* 0x00008c00ff0d7b82 */ /* 0x000f300000000800 */
[----:B------:R-:W-:Y:S01]  /*00a0*/  S2UR UR36, SR_CTAID.Y ;  /* 0x00000000002479c3 */ /* 0x000fe20000002600 */
[----:B---3--:R-:W-:-:S03]  /*00b0*/  ULEA UR7, UR4, UR7, 0x18 ;  /* 0x0000000704077291 */ /* 0x008fc6000f8ec03f */
[----:B------:R-:W-:Y:S01]  /*00c0*/  ULDC UR4, c[0x0][0x10] ;  /* 0x0000040000047ab9 */ /* 0x000fe20000000800 */
[----:B--2---:R-:W-:-:S03]  /*00d0*/  LOP3.LUT R3, R16, 0x7f, RZ, 0xc0, !PT ;  /* 0x0000007f10037812 */ /* 0x004fc600078ec0ff */
[----:B------:R-:W2:Y:S01]  /*00e0*/  S2UR UR5, SR_CTAID.Z ;  /* 0x00000000000579c3 */ /* 0x000ea20000002700 */
[----:B-1----:R-:W-:Y:S01]  /*00f0*/  VIADD R6, R6, 0xffffffff ;  /* 0xffffffff06067836 */ /* 0x002fe20000000000 */
[C---:B------:R-:W-:Y:S02]  /*0100*/  ISETP.GE.U32.AND P0, PT, R3.reuse, 0x20, PT ;  /* 0x000000200300780c */ /* 0x040fe40003f06070 */
[C---:B------:R-:W-:Y:S02]  /*0110*/  ISETP.NE.U32.AND P1, PT, R3.reuse, RZ, PT ;  /* 0x000000ff0300720c */ /* 0x040fe40003f25070 */
[----:B------:R-:W-:Y:S02]  /*0120*/  LEA R12, R3, UR7, 0x2 ;  /* 0x00000007030c7c11 */ /* 0x000fe4000f8e10ff */
[----:B------:R-:W1:Y:S01]  /*0130*/  S2UR UR37, SR_CTAID.X ;  /* 0x00000000002579c3 */ /* 0x000e620000002500 */
[----:B----4-:R-:W-:-:S06]  /*0140*/  VIADD R8, R13, 0xffffffff ;  /* 0xffffffff0d087836 */ /* 0x010fcc0000000000 */
[----:B------:R3:W-:Y:S01]  /*0150*/  @!P0 STS [R12], RZ ;  /* 0x000000ff0c008388 */ /* 0x0007e20000000800 */
[----:B------:R-:W-:-:S03]  /*0160*/  NOP ;  /* 0x0000000000007918 */ /* 0x000fc60000000000 */
[----:B------:R3:W-:Y:S01]  /*0170*/  @!P1 STS [UR7+0x24], R6 ;  /* 0x00002406ff009988 */ /* 0x0007e20008000807 */
[----:B--2---:R-:W-:-:S03]  /*0180*/  UIMAD UR4, UR5, UR4, UR36 ;  /* 0x00000004050472a4 */ /* 0x004fc6000f8e0224 */
[----:B------:R3:W-:Y:S01]  /*0190*/  @!P1 STS [UR7+0x20], R8 ;  /* 0x00002008ff009988 */ /* 0x0007e20008000807 */
[----:B-1----:R-:W-:-:S04]  /*01a0*/  UIMAD UR4, UR4, UR6, UR37 ;  /* 0x00000006040472a4 */ /* 0x002fc8000f8e0225 */
[----:B------:R-:W-:-:S04]  /*01b0*/  UIMAD UR4, UR4, 0x180, URZ ;  /* 0x00000180040478a4 */ /* 0x000fc8000f8e023f */
[----:B------:R-:W-:-:S04]  /*01c0*/  UIADD3 UR20, UP0, UR4, UR24, URZ ;  /* 0x0000001804147290 */ /* 0x000fc8000ff1e03f */
[----:B------:R-:W-:Y:S01]  /*01d0*/  ULEA.HI.X.SX32 UR21, UR4, UR25, 0x1, UP0 ;  /* 0x0000001904157291 */ /* 0x000fe200080f0e3f */
[----:B---3--:R-:W-:Y:S11]  /*01e0*/  @P1 BRA `(.L_x_1) ;  /* 0x0000000000181947 */ /* 0x008ff60003800000 */
[----:B------:R-:W1:Y:S01]  /*01f0*/  LDS R0, [UR7+0x8] ;  /* 0x00000807ff007984 */ /* 0x000e620008000800 */
[----:B------:R-:W2:Y:S01]  /*0200*/  LDC.64 R10, c[0x0][0x210] ;  /* 0x00008400ff0a7b82 */ /* 0x000ea20000000a00 */
[----:B------:R-:W-:Y:S02]  /*0210*/  IMAD.MOV.U32 R5, RZ, RZ, 0x70 ;  /* 0x00000070ff057424 */ /* 0x000fe400078e00ff */
[----:B--2---:R2:W-:Y:S03]  /*0220*/  STS.64 [UR7], R10 ;  /* 0x0000000aff007988 */ /* 0x0045e60008000a07 */
[----:B-1----:R-:W-:-:S05]  /*0230*/  LOP3.LUT R0, R0, 0x10, R5, 0xd8, !PT ;  /* 0x0000001000007812 */ /* 0x002fca00078ed805 */
[----:B------:R2:W-:Y:S02]  /*0240*/  STS [UR7+0x8], R0 ;  /* 0x00000800ff007988 */ /* 0x0005e40008000807 */
.L_x_1:
[----:B------:R-:W-:Y:S05]  /*0250*/  BSYNC B0 ;  /* 0x0000000000007941 */ /* 0x000fea0003800000 */
.L_x_0:
[----:B------:R-:W-:Y:S04]  /*0260*/  BSSY B0, `(.L_x_2) ;  /* 0x000000a000007945 */ /* 0x000fe80003800000 */
[----:B------:R-:W-:Y:S05]  /*0270*/  @P1 BRA `(.L_x_3) ;  /* 0x0000000000201947 */ /* 0x000fea0003800000 */
[----:B--2---:R-:W1:Y:S01]  /*0280*/  LDS R0, [UR7+0x34] ;  /* 0x00003407ff007984 */ /* 0x004e620008000800 */
[----:B------:R-:W-:Y:S02]  /*0290*/  IMAD.MOV.U32 R5, RZ, RZ, 0x3f000000 ;  /* 0x3f000000ff057424 */ /* 0x000fe400078e00ff */
[----:B------:R-:W-:Y:S01]  /*02a0*/  @!P1 IMAD.MOV.U32 R2, RZ, RZ, 0x7f ;  /* 0x0000007fff029424 */ /* 0x000fe200078e00ff */
[----:B------:R-:W2:Y:S02]  /*02b0*/  @!P1 LDS R7, [UR7+0x38] ;  /* 0x00003807ff079984 */ /* 0x000ea40008000800 */
[----:B-1----:R-:W-:Y:S02]  /*02c0*/  LOP3.LUT R0, R0, 0xff000000, R5, 0xb8, !PT ;  /* 0xff00000000007812 */ /* 0x002fe400078eb805 */
[----:B--2---:R-:W-:-:S03]  /*02d0*/  @!P1 LOP3.LUT R2, R7, 0xff, R2, 0xb8, !PT ;  /* 0x000000ff07029812 */ /* 0x004fc600078eb802 */
[----:B------:R1:W-:Y:S04]  /*02e0*/  STS [UR7+0x34], R0 ;  /* 0x00003400ff007988 */ /* 0x0003e80008000807 */
[----:B------:R1:W-:Y:S02]  /*02f0*/  @!P1 STS [UR7+0x38], R2 ;  /* 0x00003802ff009988 */ /* 0x0003e40008000807 */
.L_x_3:
[----:B------:R-:W-:Y:S05]  /*0300*/  BSYNC B0 ;  /* 0x0000000000007941 */ /* 0x000fea0003800000 */
.L_x_2:
[----:B------:R-:W-:Y:S04]  /*0310*/  BSSY B0, `(.L_x_4) ;  /* 0x000000e000007945 */ /* 0x000fe80003800000 */
[----:B------:R-:W-:Y:S05]  /*0320*/  @P1 BRA `(.L_x_5) ;  /* 0x0000000000301947 */ /* 0x000fea0003800000 */
[----:B-1----:R-:W1:Y:S01]  /*0330*/  LDS R2, [UR7+0x34] ;  /* 0x00003407ff027984 */ /* 0x002e620008000800 */
[----:B------:R-:W3:Y:S03]  /*0340*/  LDC.64 R4, c[0x0][0x238] ;  /* 0x00008e00ff047b82 */ /* 0x000ee60000000a00 */
[----:B--2---:R-:W2:Y:S01]  /*0350*/  LDS R0, [UR7+0x1c] ;  /* 0x00001c07ff007984 */ /* 0x004ea20008000800 */
[C---:B---3--:R-:W-:Y:S01]  /*0360*/  SHF.L.U64.HI R5, R4.reuse, 0x1, R5 ;  /* 0x0000000104057819 */ /* 0x048fe20000010205 */
[----:B------:R-:W-:-:S03]  /*0370*/  IMAD.SHL.U32 R4, R4, 0x2, RZ ;  /* 0x0000000204047824 */ /* 0x000fc600078e00ff */
[--C-:B------:R-:W-:Y:S02]  /*0380*/  SHF.R.U32.HI R7, RZ, 0x4, R5.reuse ;  /* 0x00000004ff077819 */ /* 0x100fe40000011605 */
[----:B------:R-:W-:-:S05]  /*0390*/  SHF.R.U64 R4, R4, 0x4, R5 ;  /* 0x0000000404047819 */ /* 0x000fca0000001205 */
[----:B------:R3:W-:Y:S01]  /*03a0*/  STS [UR7+0xc], R4 ;  /* 0x00000c04ff007988 */ /* 0x0007e20008000807 */
[----:B-1----:R-:W-:Y:S02]  /*03b0*/  LOP3.LUT R2, R2, 0x7, RZ, 0xb8, !PT ;  /* 0x0000000702027812 */ /* 0x002fe400078eb8ff */
[----:B--2---:R-:W-:-:S03]  /*03c0*/  LOP3.LUT R0, R0, 0xf, R7, 0xb8, !PT ;  /* 0x0000000f00007812 */ /* 0x004fc600078eb807 */
[----:B------:R3:W-:Y:S04]  /*03d0*/  STS [UR7+0x34], R2 ;  /* 0x00003402ff007988 */ /* 0x0007e80008000807 */
[----:B------:R3:W-:Y:S02]  /*03e0*/  STS [UR7+0x1c], R0 ;  /* 0x00001c00ff007988 */ /* 0x0007e40008000807 */
.L_x_5:
[----:B------:R-:W-:Y:S05]  /*03f0*/  BSYNC B0 ;  /* 0x0000000000007941 */ /* 0x000fea0003800000 */
.L_x_4:
[----:B------:R-:W-:Y:S04]  /*0400*/  BSSY B1, `(.L_x_6) ;  /* 0x000001b000017945 */ /* 0x000fe80003800000 */
[----:B------:R-:W-:Y:S01]  /*0410*/  BSSY B0, `(.L_x_7) ;  /* 0x0000016000007945 */ /* 0x000fe20003800000 */
[----:B-123--:R-:W-:-:S03]  /*0420*/  IMAD.MOV.U32 R0, RZ, RZ, RZ ;  /* 0x000000ffff007224 */ /* 0x00efc600078e00ff */
[----:B------:R-:W-:Y:S05]  /*0430*/  @P1 BRA `(.L_x_8) ;  /* 0x0000000000201947 */ /* 0x000fea0003800000 */
[----:B------:R-:W1:Y:S02]  /*0440*/  LDS R2, [UR7+0x34] ;  /* 0x00003407ff027984 */ /* 0x000e640008000800 */
[----:B-1----:R-:W-:-:S05]  /*0450*/  LOP3.LUT R2, R2, 0x38, RZ, 0xb8, !PT ;  /* 0x0000003802027812 */ /* 0x002fca00078eb8ff */
[----:B------:R1:W-:Y:S01]  /*0460*/  STS [UR7+0x34], R2 ;  /* 0x00003402ff007988 */ /* 0x0003e20008000807 */
[----:B------:R-:W-:Y:S05]  /*0470*/  @P1 BRA `(.L_x_9) ;  /* 0x0000000000201947 */ /* 0x000fea0003800000 */
[----:B-1----:R-:W1:Y:S01]  /*0480*/  LDS R2, [UR7+0x8] ;  /* 0x00000807ff027984 */ /* 0x002e620008000800 */
[----:B------:R-:W-:-:S05]  /*0490*/  IMAD.MOV.U32 R5, RZ, RZ, 0x780 ;  /* 0x00000780ff057424 */ /* 0x000fca00078e00ff */
[----:B-1----:R-:W-:-:S05]  /*04a0*/  LOP3.LUT R2, R2, 0x500, R5, 0xd8, !PT ;  /* 0x0000050002027812 */ /* 0x002fca00078ed805 */
[----:B------:R1:W-:Y:S02]  /*04b0*/  STS [UR7+0x8], R2 ;  /* 0x00000802ff007988 */ /* 0x0003e40008000807 */
.L_x_8:
[----:B------:R-:W-:Y:S05]  /*04c0*/  @P1 BRA `(.L_x_10) ;  /* 0x0000000000281947 */ /* 0x000fea0003800000 */
[----:B-1----:R-:W1:Y:S02]  /*04d0*/  LDS R2, [UR7+0x8] ;  /* 0x00000807ff027984 */ /* 0x002e640008000800 */
[----:B-1----:R-:W-:-:S05]  /*04e0*/  LOP3.LUT R2, R2, 0x1800, RZ, 0xb8, !PT ;  /* 0x0000180002027812 */ /* 0x002fca00078eb8ff */
[----:B------:R2:W-:Y:S02]  /*04f0*/  STS [UR7+0x8], R2 ;  /* 0x00000802ff007988 */ /* 0x0005e40008000807 */
.L_x_9:
[----:B------:R-:W-:Y:S05]  /*0500*/  @P1 BREAK B0 ;  /* 0x0000000000001942 */ /* 0x000fea0003800000 */
[----:B------:R-:W-:Y:S05]  /*0510*/  @P1 BRA `(.L_x_11) ;  /* 0x0000000000241947 */ /* 0x000fea0003800000 */
[----:B------:R-:W3:Y:S01]  /*0520*/  LDS R5, [UR7+0x8] ;  /* 0x00000807ff057984 */ /* 0x000ee20008000800 */
[----:B-12---:R-:W-:-:S05]  /*0530*/  IMAD.MOV.U32 R2, RZ, RZ, 0x6000 ;  /* 0x00006000ff027424 */ /* 0x006fca00078e00ff */
[----:B---3--:R-:W-:-:S04]  /*0540*/  LOP3.LUT R2, R5, 0x6000, R2, 0xd8, !PT ;  /* 0x0000600005027812 */ /* 0x008fc800078ed802 */
[----:B------:R-:W-:-:S05]  /*0550*/  LOP3.LUT R2, R2, 0x400000, RZ, 0xb8, !PT ;  /* 0x0040000002027812 */ /* 0x000fca00078eb8ff */
[----:B------:R2:W-:Y:S02]  /*0560*/  STS [UR7+0x8], R2 ;  /* 0x00000802ff007988 */ /* 0x0005e40008000807 */
.L_x_10:
[----:B------:R-:W-:Y:S05]  /*0570*/  BSYNC B0 ;  /* 0x0000000000007941 */ /* 0x000fea0003800000 */
.L_x_7:
[----:B-12---:R-:W1:Y:S02]  /*0580*/  @!P1 LDS R2, [UR7+0x8] ;  /* 0x00000807ff029984 */ /* 0x006e640008000800 */
[----:B-1----:R-:W-:-:S05]  /*0590*/  @!P1 LOP3.LUT R2, R2, 0x8000, RZ, 0xb8, !PT ;  /* 0x0000800002029812 */ /* 0x002fca00078eb8ff */
[----:B------:R3:W-:Y:S02]  /*05a0*/  @!P1 STS [UR7+0x8], R2 ;  /* 0x00000802ff009988 */ /* 0x0007e40008000807 */
.L_x_11:
[----:B------:R-:W-:Y:S05]  /*05b0*/  BSYNC B1 ;  /* 0x0000000000017941 */ /* 0x000fea0003800000 */
.L_x_6:
[----:B------:R-:W-:Y:S05]  /*05c0*/  WARPSYNC.ALL ;  /* 0x0000000000007948 */ /* 0x000fea0003800000 */
[----:B------:R-:W4:Y:S02]  /*05d0*/  LDC R7, c[0x0][0x22c] ;  /* 0x00008b00ff077b82 */ /* 0x000f240000000800 */
[----:B----4-:R-:W-:Y:S01]  /*05e0*/  VIADD R7, R7, 0xffffffff ;  /* 0xffffffff07077836 */ /* 0x010fe20000000000 */
[----:B------:R-:W-:Y:S06]  /*05f0*/  @P0 BRA `(.L_x_12) ;  /* 0x0000000000280947 */ /* 0x000fec0003800000 */
[----:B-123--:R-:W1:Y:S01]  /*0600*/  S2R R2, SR_LANEID ;  /* 0x0000000000027919 */ /* 0x00ee620000000000 */
[----:B------:R-:W-:Y:S05]  /*0610*/  WARPSYNC.ALL ;  /* 0x0000000000007948 */ /* 0x000fea0003800000 */
[----:B-1----:R-:W-:-:S05]  /*0620*/  IMAD.SHL.U32 R2, R2, 0x4, RZ ;  /* 0x0000000402027824 */ /* 0x002fca00078e00ff */
[----:B------:R-:W1:Y:S01]  /*0630*/  LDS R9, [R2+UR7] ;  /* 0x0000000702097984 */ /* 0x000e620008000800 */
[----:B------:R-:W-:-:S05]  /*0640*/  IADD3 R4, P2, R2, UR20, RZ ;  /* 0x0000001402047c10 */ /* 0x000fca000ff5e0ff */
[----:B------:R-:W-:-:S05]  /*0650*/  IMAD.X R5, RZ, RZ, UR21, P2 ;  /* 0x00000015ff057e24 */ /* 0x000fca00090e06ff */
[----:B-1----:R4:W5:Y:S01]  /*0660*/  ATOMG.E.EXCH.STRONG.GPU PT, RZ, [R4], R9 ;  /* 0x0000000904ff73a8 */ /* 0x00296200041ee100 */
[----:B------:R-:W-:-:S04]  /*0670*/  DEPBAR {5,4,3,2,1,0} ;  /* 0x0000003f0000791a */ /* 0x000fc80000000000 */
[----:B------:R4:W-:Y:S01]  /*0680*/  UTMACCTL.IV [UR20] ;  /* 0x00000000140079b9 */ /* 0x0009e20008000000 */
[----:B------:R-:W-:Y:S01]  /*0690*/  NOP ;  /* 0x0000000000007918 */ /* 0x000fe20000000000 */
.L_x_12:
[----:B------:R-:W-:Y:S05]  /*06a0*/  @P0 BRA `(.L_x_13) ;  /* 0x00000000000c0947 */ /* 0x000fea0003800000 */
[----:B------:R0:W-:Y:S01]  /*06b0*/  UTMACMDFLUSH ;  /* 0x00000000000079b7 */ /* 0x0001e20000000000 */
[----:B------:R-:W-:Y:S05]  /*06c0*/  @P0 BRA `(.L_x_13) ;  /* 0x0000000000040947 */ /* 0x000fea0003800000 */
[----:B------:R-:W-:-:S04]  /*06d0*/  DEPBAR.LE SB0, 0x0 ;  /* 0x000080000000791a */ /* 0x000fc80000000000 */
.L_x_13:
[----:B------:R-:W-:Y:S05]  /*06e0*/  WARPSYNC.ALL ;  /* 0x0000000000007948 */ /* 0x000fea0003800000 */
[----:B-----5:R-:W-:Y:S06]  /*06f0*/  BAR.SYNC.DEFER_BLOCKING 0x0 ;  /* 0x0000000000007b1d */ /* 0x020fec0000010000 */
[----:B------:R-:W-:Y:S02]  /*0700*/  BSSY B1, `(.L_x_14) ;  /* 0x000000b000017945 */ /* 0x000fe40003800000 */
[----:B------:R-:W-:Y:S06]  /*0710*/  BAR.SYNC.DEFER_BLOCKING 0x0 ;  /* 0x0000000000007b1d */ /* 0x000fec0000010000 */
[----:B------:R1:W-:Y:S01]  /*0720*/  @!P0 STS [R12], RZ ;  /* 0x000000ff0c008388 */ /* 0x0003e20000000800 */
[----:B------:R-:W-:Y:S01]  /*0730*/  NOP ;  /* 0x0000000000007918 */ /* 0x000fe20000000000 */
[----:B------:R-:W-:Y:S05]  /*0740*/  @P1 BRA `(.L_x_15) ;  /* 0x0000000000181947 */ /* 0x000fea0003800000 */
[----:B-123--:R-:W1:Y:S01]  /*0750*/  LDS R2, [UR7+0x8] ;  /* 0x00000807ff027984 */ /* 0x00ee620008000800 */
[----:B------:R-:W2:Y:S01]  /*0760*/  LDC.64 R10, c[0x0][0x218] ;  /* 0x00008600ff0a7b82 */ /* 0x000ea20000000a00 */
[----:B----4-:R-:W-:Y:S02]  /*0770*/  IMAD.MOV.U32 R5, RZ, RZ, 0x70 ;  /* 0x00000070ff057424 */ /* 0x010fe400078e00ff */
[----:B--2---:R2:W-:Y:S03]  /*0780*/  STS.64 [UR7], R10 ;  /* 0x0000000aff007988 */ /* 0x0045e60008000a07 */
[----:B-1----:R-:W-:-:S05]  /*0790*/  LOP3.LUT R2, R2, 0x10, R5, 0xd8, !PT ;  /* 0x0000001002027812 */ /* 0x002fca00078ed805 */
[----:B------:R2:W-:Y:S02]  /*07a0*/  STS [UR7+0x8], R2 ;  /* 0x00000802ff007988 */ /* 0x0005e40008000807 */
.L_x_15:
[----:B----4-:R-:W-:Y:S05]  /*07b0*/  BSYNC B1 ;  /* 0x0000000000017941 */ /* 0x010fea0003800000 */
.L_x_14:
[----:B------:R-:W-:Y:S04]  /*07c0*/  BSSY B1, `(.L_x_16) ;  /* 0x000000a000017945 */ /* 0x000fe80003800000 */
[----:B------:R-:W-:Y:S05]  /*07d0*/  @P1 BRA `(.L_x_17) ;  /* 0x0000000000201947 */ /* 0x000fea0003800000 */
[----:B-123--:R-:W1:Y:S01]  /*07e0*/  LDS R2, [UR7+0x34] ;  /* 0x00003407ff027984 */ /* 0x00ee620008000800 */
[----:B------:R-:W-:Y:S02]  /*07f0*/  IMAD.MOV.U32 R9, RZ, RZ, 0x3f000000 ;  /* 0x3f000000ff097424 */ /* 0x000fe400078e00ff */
[----:B------:R-:W-:Y:S01]  /*0800*/  @!P1 IMAD.MOV.U32 R4, RZ, RZ, 0x3f ;  /* 0x0000003fff049424 */ /* 0x000fe200078e00ff */
[----:B------:R-:W2:Y:S02]  /*0810*/  @!P1 LDS R5, [UR7+0x38] ;  /* 0x00003807ff059984 */ /* 0x000ea40008000800 */
[----:B-1----:R-:W-:Y:S02]  /*0820*/  LOP3.LUT R2, R2, 0xff000000, R9, 0xb8, !PT ;  /* 0xff00000002027812 */ /* 0x002fe400078eb809 */
[----:B--2---:R-:W-:-:S03]  /*0830*/  @!P1 LOP3.LUT R4, R5, 0xff, R4, 0xb8, !PT ;  /* 0x000000ff05049812 */ /* 0x004fc600078eb804 */
[----:B------:R4:W-:Y:S04]  /*0840*/  STS [UR7+0x34], R2 ;  /* 0x00003402ff007988 */ /* 0x0009e80008000807 */
[----:B------:R4:W-:Y:S02]  /*0850*/  @!P1 STS [UR7+0x38], R4 ;  /* 0x00003804ff009988 */ /* 0x0009e40008000807 */
.L_x_17:
[----:B------:R-:W-:Y:S05]  /*0860*/  BSYNC B1 ;  /* 0x0000000000017941 */ /* 0x000fea0003800000 */
.L_x_16:
[----:B------:R-:W-:Y:S04]  /*0870*/  BSSY B1, `(.L_x_18) ;  /* 0x0000004000017945 */ /* 0x000fe80003800000 */
[----:B------:R-:W-:Y:S05]  /*0880*/  @P1 BRA `(.L_x_19) ;  /* 0x0000000000081947 */ /* 0x000fea0003800000 */
[----:B------:R1:W-:Y:S04]  /*0890*/  STS [UR7+0x24], R8 ;  /* 0x00002408ff007988 */ /* 0x0003e80008000807 */
[----:B------:R1:W-:Y:S02]  /*08a0*/  STS [UR7+0x20], R7 ;  /* 0x00002007ff007988 */ /* 0x0003e40008000807 */
.L_x_19:
[----:B------:R-:W-:Y:S05]  /*08b0*/  BSYNC B1 ;  /* 0x0000000000017941 */ /* 0x000fea0003800000 */
.L_x_18:
[----:B------:R-:W-:Y:S04]  /*08c0*/  BSSY B1, `(.L_x_20) ;  /* 0x000000e000017945 */ /* 0x000fe80003800000 */
[----:B------:R-:W-:Y:S05]  /*08d0*/  @P1 BRA `(.L_x_21) ;  /* 0x0000000000301947 */ /* 0x000fea0003800000 */
[----:B----4-:R-:W4:Y:S01]  /*08e0*/  LDS R4, [UR7+0x34] ;  /* 0x00003407ff047984 */ /* 0x010f220008000800 */
[----:B--2---:R-:W2:Y:S03]  /*08f0*/  LDC.64 R10, c[0x0][0x240] ;  /* 0x00009000ff0a7b82 */ /* 0x004ea60000000a00 */
[----:B-1-3--:R-:W1:Y:S01]  /*0900*/  LDS R2, [UR7+0x1c] ;  /* 0x00001c07ff027984 */ /* 0x00ae620008000800 */
[C---:B--2---:R-:W-:Y:S01]  /*0910*/  SHF.L.U64.HI R8, R10.reuse, 0x1, R11 ;  /* 0x000000010a087819 */ /* 0x044fe2000001020b */
[----:B------:R-:W-:-:S03]  /*0920*/  IMAD.SHL.U32 R5, R10, 0x2, RZ ;  /* 0x000000020a057824 */ /* 0x000fc600078e00ff */
[--C-:B------:R-:W-:Y:S02]  /*0930*/  SHF.R.U32.HI R9, RZ, 0x4, R8.reuse ;  /* 0x00000004ff097819 */ /* 0x100fe40000011608 */
[----:B------:R-:W-:-:S05]  /*0940*/  SHF.R.U64 R5, R5, 0x4, R8 ;  /* 0x0000000405057819 */ /* 0x000fca0000001208 */
[----:B------:R2:W-:Y:S01]  /*0950*/  STS [UR7+0xc], R5 ;  /* 0x00000c05ff007988 */ /* 0x0005e20008000807 */
[----:B----4-:R-:W-:Y:S02]  /*0960*/  LOP3.LUT R4, R4, 0x7, RZ, 0xb8, !PT ;  /* 0x0000000704047812 */ /* 0x010fe400078eb8ff */
[----:B-1----:R-:W-:-:S03]  /*0970*/  LOP3.LUT R2, R2, 0xf, R9, 0xb8, !PT ;  /* 0x0000000f02027812 */ /* 0x002fc600078eb809 */
[----:B------:R2:W-:Y:S04]  /*0980*/  STS [UR7+0x34], R4 ;  /* 0x00003404ff007988 */ /* 0x0005e80008000807 */
[----:B------:R2:W-:Y:S02]  /*0990*/  STS [UR7+0x1c], R2 ;  /* 0x00001c02ff007988 */ /* 0x0005e40008000807 */
.L_x_21:
[----:B------:R-:W-:Y:S05]  /*09a0*/  BSYNC B1 ;  /* 0x0000000000017941 */ /* 0x000fea0003800000 */
.L_x_20:
[----:B------:R-:W-:Y:S04]  /*09b0*/  BSSY B2, `(.L_x_22) ;  /* 0x000001a000027945 */ /* 0x000fe80003800000 */
[----:B------:R-:W-:Y:S04]  /*09c0*/  BSSY B1, `(.L_x_23) ;  /* 0x0000015000017945 */ /* 0x000fe80003800000 */
[----:B------:R-:W-:Y:S05]  /*09d0*/  @P1 BRA `(.L_x_24) ;  /* 0x0000000000201947 */ /* 0x000fea0003800000 */
[----:B-1234-:R-:W1:Y:S02]  /*09e0*/  LDS R2, [UR7+0x34] ;  /* 0x00003407ff027984 */ /* 0x01ee640008000800 */
[----:B-1----:R-:W-:-:S05]  /*09f0*/  LOP3.LUT R2, R2, 0x38, RZ, 0xb8, !PT ;  /* 0x0000003802027812 */ /* 0x002fca00078eb8ff */
[----:B------:R1:W-:Y:S01]  /*0a00*/  STS [UR7+0x34], R2 ;  /* 0x00003402ff007988 */ /* 0x0003e20008000807 */
[----:B------:R-:W-:Y:S05]  /*0a10*/  @P1 BRA `(.L_x_25) ;  /* 0x0000000000201947 */ /* 0x000fea0003800000 */
[----:B-1----:R-:W1:Y:S01]  /*0a20*/  LDS R2, [UR7+0x8] ;  /* 0x00000807ff027984 */ /* 0x002e620008000800 */
[----:B------:R-:W-:-:S05]  /*0a30*/  IMAD.MOV.U32 R5, RZ, RZ, 0x780 ;  /* 0x00000780ff057424 */ /* 0x000fca00078e00ff */
[----:B-1----:R-:W-:-:S05]  /*0a40*/  LOP3.LUT R2, R2, 0x500, R5, 0xd8, !PT ;  /* 0x0000050002027812 */ /* 0x002fca00078ed805 */
[----:B------:R1:W-:Y:S02]  /*0a50*/  STS [UR7+0x8], R2 ;  /* 0x00000802ff007988 */ /* 0x0003e40008000807 */
.L_x_24:
[----:B------:R-:W-:Y:S05]  /*0a60*/  @P1 BRA `(.L_x_26) ;  /* 0x0000000000281947 */ /* 0x000fea0003800000 */
[----:B-1234-:R-:W1:Y:S02]  /*0a70*/  LDS R2, [UR7+0x8] ;  /* 0x00000807ff027984 */ /* 0x01ee640008000800 */
[----:B-1----:R-:W-:-:S05]  /*0a80*/  LOP3.LUT R2, R2, 0x1800, RZ, 0xb8, !PT ;  /* 0x0000180002027812 */ /* 0x002fca00078eb8ff */
[----:B------:R2:W-:Y:S02]  /*0a90*/  STS [UR7+0x8], R2 ;  /* 0x00000802ff007988 */ /* 0x0005e40008000807 */
.L_x_25:
[----:B------:R-:W-:Y:S05]  /*0aa0*/  @P1 BREAK B1 ;  /* 0x0000000000011942 */ /* 0x000fea0003800000 */
[----:B------:R-:W-:Y:S05]  /*0ab0*/  @P1 BRA `(.L_x_27) ;  /* 0x0000000000241947 */ /* 0x000fea0003800000 */
[----:B-12---:R-:W1:Y:S01]  /*0ac0*/  LDS R2, [UR7+0x8] ;  /* 0x00000807ff027984 */ /* 0x006e620008000800 */
[----:B------:R-:W-:-:S05]  /*0ad0*/  IMAD.MOV.U32 R5, RZ, RZ, 0x6000 ;  /* 0x00006000ff057424 */ /* 0x000fca00078e00ff */
[----:B-1----:R-:W-:-:S04]  /*0ae0*/  LOP3.LUT R2, R2, 0x6000, R5, 0xd8, !PT ;  /* 0x0000600002027812 */ /* 0x002fc800078ed805 */
[----:B------:R-:W-:-:S05]  /*0af0*/  LOP3.LUT R2, R2, 0x400000, RZ, 0xb8, !PT ;  /* 0x0040000002027812 */ /* 0x000fca00078eb8ff */
[----:B------:R1:W-:Y:S02]  /*0b00*/  STS [UR7+0x8], R2 ;  /* 0x00000802ff007988 */ /* 0x0003e40008000807 */
.L_x_26:
[----:B------:R-:W-:Y:S05]  /*0b10*/  BSYNC B1 ;  /* 0x0000000000017941 */ /* 0x000fea0003800000 */
.L_x_23:
[----:B-1234-:R-:W1:Y:S02]  /*0b20*/  @!P1 LDS R2, [UR7+0x8] ;  /* 0x00000807ff029984 */ /* 0x01ee640008000800 */
[----:B-1----:R-:W-:-:S05]  /*0b30*/  @!P1 LOP3.LUT R2, R2, 0x8000, RZ, 0xb8, !PT ;  /* 0x0000800002029812 */ /* 0x002fca00078eb8ff */
[----:B------:R3:W-:Y:S02]  /*0b40*/  @!P1 STS [UR7+0x8], R2 ;  /* 0x00000802ff009988 */ /* 0x0007e40008000807 */
.L_x_27:
[----:B------:R-:W-:Y:S05]  /*0b50*/  BSYNC B2 ;  /* 0x0000000000027941 */ /* 0x000fea0003800000 */
.L_x_22:
[----:B------:R-:W-:Y:S05]  /*0b60*/  WARPSYNC.ALL ;  /* 0x0000000000007948 */ /* 0x000fea0003800000 */
[----:B------:R-:W-:-:S04]  /*0b70*/  UIADD3 UR23, UR4, 0x80, URZ ;  /* 0x0000008004177890 */ /* 0x000fc8000fffe03f */
[----:B------:R-:W-:-:S04]  /*0b80*/  UIADD3 UR22, UP0, UR23, UR24, URZ ;  /* 0x0000001817167290 */ /* 0x000fc8000ff1e03f */
[----:B------:R-:W-:Y:S01]  /*0b90*/  ULEA.HI.X.SX32 UR23, UR23, UR25, 0x1, UP0 ;  /* 0x0000001917177291 */ /* 0x000fe200080f0e3f */
[----:B------:R-:W-:Y:S11]  /*0ba0*/  @P0 BRA `(.L_x_28) ;  /* 0x0000000000280947 */ /* 0x000ff60003800000 */
        /* <DEDUP_REMOVED lines=10> */
.L_x_28:
[----:B------:R-:W-:Y:S05]  /*0c50*/  @P0 BRA `(.L_x_29) ;  /* 0x00000000000c0947 */ /* 0x000fea0003800000 */
[----:B------:R0:W-:Y:S01]  /*0c60*/  UTMACMDFLUSH ;  /* 0x00000000000079b7 */ /* 0x0001e20000000000 */
[----:B------:R-:W-:Y:S05]  /*0c70*/  @P0 BRA `(.L_x_29) ;  /* 0x0000000000040947 */ /* 0x000fea0003800000 */
[----:B------:R-:W-:-:S04]  /*0c80*/  DEPBAR.LE SB0, 0x0 ;  /* 0x000080000000791a */ /* 0x000fc80000000000 */
.L_x_29:
        /* <DEDUP_REMOVED lines=8> */
[----:B----4-:R-:W2:Y:S01]  /*0d10*/  LDC.64 R8, c[0x0][0x220] ;  /* 0x00008800ff087b82 */ /* 0x010ea20000000a00 */
[----:B------:R-:W-:Y:S02]  /*0d20*/  IMAD.MOV.U32 R5, RZ, RZ, 0x70 ;  /* 0x00000070ff057424 */ /* 0x000fe400078e00ff */
[----:B--2---:R2:W-:Y:S03]  /*0d30*/  STS.64 [UR7], R8 ;  /* 0x00000008ff007988 */ /* 0x0045e60008000a07 */
[----:B-1----:R-:W-:-:S05]  /*0d40*/  LOP3.LUT R2, R2, 0x10, R5, 0xd8, !PT ;  /* 0x0000001002027812 */ /* 0x002fca00078ed805 */
[----:B------:R2:W-:Y:S02]  /*0d50*/  STS [UR7+0x8], R2 ;  /* 0x00000802ff007988 */ /* 0x0005e40008000807 */
.L_x_31:
[----:B----4-:R-:W-:Y:S05]  /*0d60*/  BSYNC B2 ;  /* 0x0000000000027941 */ /* 0x010fea0003800000 */
.L_x_30:
[----:B------:R-:W-:Y:S04]  /*0d70*/  BSSY B3, `(.L_x_32) ;  /* 0x0000011000037945 */ /* 0x000fe80003800000 */
[----:B------:R-:W-:Y:S04]  /*0d80*/  BSSY B2, `(.L_x_33) ;  /* 0x000000e000027945 */ /* 0x000fe80003800000 */
[----:B------:R-:W-:Y:S05]  /*0d90*/  @P1 BRA `(.L_x_34) ;  /* 0x0000000000241947 */ /* 0x000fea0003800000 */
[----:B-123--:R-:W1:Y:S01]  /*0da0*/  LDS R2, [UR7+0x34] ;  /* 0x00003407ff027984 */ /* 0x00ee620008000800 */
[----:B------:R-:W-:-:S05]  /*0db0*/  IMAD.MOV.U32 R5, RZ, RZ, 0x3f000000 ;  /* 0x3f000000ff057424 */ /* 0x000fca00078e00ff */
[----:B-1----:R-:W-:-:S05]  /*0dc0*/  LOP3.LUT R2, R2, 0xff000000, R5, 0xb8, !PT ;  /* 0xff00000002027812 */ /* 0x002fca00078eb805 */
[----:B------:R1:W-:Y:S01]  /*0dd0*/  STS [UR7+0x34], R2 ;  /* 0x00003402ff007988 */ /* 0x0003e20008000807 */
[----:B------:R-:W-:Y:S05]  /*0de0*/  @P1 BRA `(.L_x_35) ;  /* 0x00000000001c1947 */ /* 0x000fea0003800000 */
[----:B-1----:R-:W1:Y:S01]  /*0df0*/  LDS R2, [UR7+0x38] ;  /* 0x00003807ff027984 */ /* 0x002e620008000800 */
[----:B------:R-:W-:-:S05]  /*0e00*/  IMAD.MOV.U32 R5, RZ, RZ, 0x7f ;  /* 0x0000007fff057424 */ /* 0x000fca00078e00ff */
[----:B-1----:R-:W-:-:S05]  /*0e10*/  LOP3.LUT R2, R2, 0xff, R5, 0xb8, !PT ;  /* 0x000000ff02027812 */ /* 0x002fca00078eb805 */
[----:B------:R4:W-:Y:S02]  /*0e20*/  STS [UR7+0x38], R2 ;  /* 0x00003802ff007988 */ /* 0x0009e40008000807 */
.L_x_34:
[----:B------:R-:W-:Y:S05]  /*0e30*/  @P1 BREAK B2 ;  /* 0x0000000000021942 */ /* 0x000fea0003800000 */
[----:B------:R-:W-:Y:S05]  /*0e40*/  @P1 BRA `(.L_x_36) ;  /* 0x00000000000c1947 */ /* 0x000fea0003800000 */
[----:B------:R1:W-:Y:S02]  /*0e50*/  STS [UR7+0x20], R7 ;  /* 0x00002007ff007988 */ /* 0x0003e40008000807 */
.L_x_35:
[----:B------:R-:W-:Y:S05]  /*0e60*/  BSYNC B2 ;  /* 0x0000000000027941 */ /* 0x000fea0003800000 */
.L_x_33:
[----:B------:R1:W-:Y:S02]  /*0e70*/  @!P1 STS [UR7+0x24], R6 ;  /* 0x00002406ff009988 */ /* 0x0003e40008000807 */
.L_x_36:
[----:B------:R-:W-:Y:S05]  /*0e80*/  BSYNC B3 ;  /* 0x0000000000037941 */ /* 0x000fea0003800000 */
.L_x_32:
[----:B------:R-:W-:Y:S05]  /*0e90*/  WARPSYNC.ALL ;  /* 0x0000000000007948 */ /* 0x000fea0003800000 */
[----:B------:R-:W-:Y:S04]  /*0ea0*/  BSSY B3, `(.L_x_37) ;  /* 0x000000e000037945 */ /* 0x000fe80003800000 */
[----:B------:R-:W-:Y:S05]  /*0eb0*/  @P1 BRA `(.L_x_38) ;  /* 0x0000000000301947 */ /* 0x000fea0003800000 */
[----:B------:R-:W5:Y:S01]  /*0ec0*/  LDS R4, [UR7+0x34] ;  /* 0x00003407ff047984 */ /* 0x000f620008000800 */
[----:B--2---:R-:W2:Y:S03]  /*0ed0*/  LDC.64 R8, c[0x0][0x248] ;  /* 0x00009200ff087b82 */ /* 0x004ea60000000a00 */
[----:B-1-34-:R-:W1:Y:S01]  /*0ee0*/  LDS R2, [UR7+0x1c] ;  /* 0x00001c07ff027984 */ /* 0x01ae620008000800 */
[C---:B--2---:R-:W-:Y:S01]  /*0ef0*/  SHF.L.U64.HI R6, R8.reuse, 0x1, R9 ;  /* 0x0000000108067819 */ /* 0x044fe20000010209 */
[----:B------:R-:W-:-:S03]  /*0f00*/  IMAD.SHL.U32 R5, R8, 0x2, RZ ;  /* 0x0000000208057824 */ /* 0x000fc600078e00ff */
[--C-:B------:R-:W-:Y:S02]  /*0f10*/  SHF.R.U32.HI R7, RZ, 0x4, R6.reuse ;  /* 0x00000004ff077819 */ /* 0x100fe40000011606 */
[----:B------:R-:W-:-:S05]  /*0f20*/  SHF.R.U64 R5, R5, 0x4, R6 ;  /* 0x0000000405057819 */ /* 0x000fca0000001206 */
[----:B------:R2:W-:Y:S01]  /*0f30*/  STS [UR7+0xc], R5 ;  /* 0x00000c05ff007988 */ /* 0x0005e20008000807 */
[----:B-----5:R-:W-:Y:S02]  /*0f40*/  LOP3.LUT R4, R4, 0x7, RZ, 0xb8, !PT ;  /* 0x0000000704047812 */ /* 0x020fe400078eb8ff */
[----:B-1----:R-:W-:-:S03]  /*0f50*/  LOP3.LUT R2, R2, 0xf, R7, 0xb8, !PT ;  /* 0x0000000f02027812 */ /* 0x002fc600078eb807 */
[----:B------:R2:W-:Y:S04]  /*0f60*/  STS [UR7+0x34], R4 ;  /* 0x00003404ff007988 */ /* 0x0005e80008000807 */
[----:B------:R2:W-:Y:S02]  /*0f70*/  STS [UR7+0x1c], R2 ;  /* 0x00001c02ff007988 */ /* 0x0005e40008000807 */
.L_x_38:
[----:B------:R-:W-:Y:S05]  /*0f80*/  BSYNC B3 ;  /* 0x0000000000037941 */ /* 0x000fea0003800000 */
.L_x_37:
        /* <DEDUP_REMOVED lines=11> */
.L_x_41:
[----:B------:R-:W-:Y:S05]  /*1040*/  @P1 BRA `(.L_x_43) ;  /* 0x0000000000281947 */ /* 0x000fea0003800000 */
[----:B-1234-:R-:W1:Y:S02]  /*1050*/  LDS R2, [UR7+0x8] ;  /* 0x00000807ff027984 */ /* 0x01ee640008000800 */
[----:B-1----:R-:W-:-:S05]  /*1060*/  LOP3.LUT R2, R2, 0x1800, RZ, 0xb8, !PT ;  /* 0x0000180002027812 */ /* 0x002fca00078eb8ff */
[----:B------:R2:W-:Y:S02]  /*1070*/  STS [UR7+0x8], R2 ;  /* 0x00000802ff007988 */ /* 0x0005e40008000807 */
.L_x_42:
[----:B------:R-:W-:Y:S05]  /*1080*/  @P1 BREAK B4 ;  /* 0x0000000000041942 */ /* 0x000fea0003800000 */
[----:B------:R-:W-:Y:S05]  /*1090*/  @P1 BRA `(.L_x_44) ;  /* 0x0000000000241947 */ /* 0x000fea0003800000 */
[----:B-12---:R-:W1:Y:S01]  /*10a0*/  LDS R2, [UR7+0x8] ;  /* 0x00000807ff027984 */ /* 0x006e620008000800 */
[----:B------:R-:W-:-:S05]  /*10b0*/  IMAD.MOV.U32 R5, RZ, RZ, 0x6000 ;  /* 0x00006000ff057424 */ /* 0x000fca00078e00ff */
[----:B-1----:R-:W-:-:S04]  /*10c0*/  LOP3.LUT R2, R2, 0x6000, R5, 0xd8, !PT ;  /* 0x0000600002027812 */ /* 0x002fc800078ed805 */
[----:B------:R-:W-:-:S05]  /*10d0*/  LOP3.LUT R2, R2, 0x400000, RZ, 0xb8, !PT ;  /* 0x0040000002027812 */ /* 0x000fca00078eb8ff */
[----:B------:R1:W-:Y:S02]  /*10e0*/  STS [UR7+0x8], R2 ;  /* 0x00000802ff007988 */ /* 0x0003e40008000807 */
.L_x_43:
[----:B------:R-:W-:Y:S05]  /*10f0*/  BSYNC B4 ;  /* 0x0000000000047941 */ /* 0x000fea0003800000 */
.L_x_40:
[----:B-1234-:R-:W1:Y:S02]  /*1100*/  @!P1 LDS R2, [UR7+0x8] ;  /* 0x00000807ff029984 */ /* 0x01ee640008000800 */
[----:B-1----:R-:W-:-:S05]  /*1110*/  @!P1 LOP3.LUT R2, R2, 0x8000, RZ, 0xb8, !PT ;  /* 0x0000800002029812 */ /* 0x002fca00078eb8ff */
[----:B------:R3:W-:Y:S02]  /*1120*/  @!P1 STS [UR7+0x8], R2 ;  /* 0x00000802ff009988 */ /* 0x0007e40008000807 */
.L_x_44:
[----:B------:R-:W-:Y:S05]  /*1130*/  BSYNC B3 ;  /* 0x0000000000037941 */ /* 0x000fea0003800000 */
.L_x_39:
[----:B------:R-:W-:Y:S05]  /*1140*/  WARPSYNC.ALL ;  /* 0x0000000000007948 */ /* 0x000fea0003800000 */
[----:B------:R4:W-:Y:S01]  /*1150*/  STL [R1], RZ ;  /* 0x000000ff01007387 */ /* 0x0009e20000100800 */
[----:B------:R-:W-:Y:S01]  /*1160*/  UIADD3 UR4, UR4, 0x100, URZ ;  /* 0x0000010004047890 */ /* 0x000fe2000fffe03f */
[----:B------:R-:W-:Y:S02]  /*1170*/  ISETP.GE.AND P2, PT, R13, 0x1, PT ;  /* 0x000000010d00780c */ /* 0x000fe40003f46270 */
[----:B------:R-:W-:Y:S01]  /*1180*/  SHF.R.U32.HI R6, RZ, 0x5, R16 ;  /* 0x00000005ff067819 */ /* 0x000fe20000011610 */
[----:B------:R-:W-:-:S04]  /*1190*/  UIADD3 UR24, UP0, UR4, UR24, URZ ;  /* 0x0000001804187290 */ /* 0x000fc8000ff1e03f */
[----:B------:R-:W-:Y:S01]  /*11a0*/  ULEA.HI.X.SX32 UR25, UR4, UR25, 0x1, UP0 ;  /* 0x0000001904197291 */ /* 0x000fe200080f0e3f */
[----:B----4-:R-:W-:Y:S11]  /*11b0*/  @P0 BRA `(.L_x_45) ;  /* 0x0000000000280947 */ /* 0x010ff60003800000 */
        /* <DEDUP_REMOVED lines=10> */
.L_x_45:
[----:B------:R-:W-:Y:S05]  /*1260*/  @P0 BRA `(.L_x_46) ;  /* 0x00000000000c0947 */ /* 0x000fea0003800000 */
[----:B------:R0:W-:Y:S01]  /*1270*/  UTMACMDFLUSH ;  /* 0x00000000000079b7 */ /* 0x0001e20000000000 */
[----:B------:R-:W-:Y:S05]  /*1280*/  @P0 BRA `(.L_x_46) ;  /* 0x0000000000040947 */ /* 0x000fea0003800000 */
[----:B------:R-:W-:-:S04]  /*1290*/  DEPBAR.LE SB0, 0x0 ;  /* 0x000080000000791a */ /* 0x000fc80000000000 */
.L_x_46:
[----:B------:R1:W-:Y:S01]  /*12a0*/  STL [R1+0x4], RZ ;  /* 0x000004ff01007387 */ /* 0x0003e20000100800 */
[----:B------:R-:W-:Y:S05]  /*12b0*/  WARPSYNC.ALL ;  /* 0x0000000000007948 */ /* 0x000fea0003800000 */
[----:B------:R1:W-:Y:S01]  /*12c0*/  STL [R1+0x8], RZ ;  /* 0x000008ff01007387 */ /* 0x0003e20000100800 */
[----:B-----5:R-:W-:Y:S01]  /*12d0*/  VOTEU.ALL UP1, P1 ;  /* 0x00000000003f7886 */ /* 0x020fe20000820000 */
[----:B------:R-:W-:Y:S01]  /*12e0*/  UMOV UR4, 0x1 ;  /* 0x0000000100047882 */ /* 0x000fe20000000000 */
[----:B------:R-:W-:Y:S01]  /*12f0*/  VOTEU.ALL UP0, P1 ;  /* 0x00000000003f7886 */ /* 0x000fe20000800000 */
[----:B------:R1:W-:Y:S01]  /*1300*/  STL [R1+0xc], RZ ;  /* 0x00000cff01007387 */ /* 0x0003e20000100800 */
[----:B------:R-:W-:Y:S01]  /*1310*/  VOTEU.ALL UP2, P1 ;  /* 0x00000000003f7886 */ /* 0x000fe20000840000 */
[----:B------:R-:W-:-:S04]  /*1320*/  @!UP1 UIADD3 UR8, -UR4, 0x100000, URZ ;  /* 0x0010000004089890 */ /* 0x000fc8000fffe13f */
[----:B------:R-:W-:Y:S02]  /*1330*/  @!UP1 USHF.L.U32 UR9, UR8, 0xb, URZ ;  /* 0x0000000b08099899 */ /* 0x000fe4000800063f */
[----:B------:R-:W-:Y:S01]  /*1340*/  @!UP1 USHF.L.U32 UR8, UR8, 0x1, URZ ;  /* 0x0000000108089899 */ /* 0x000fe2000800063f */
[----:B------:R-:W-:Y:S01]  /*1350*/  R2UR UR26, R6 ;  /* 0x00000000061a72ca */ /* 0x000fe200000e0000 */
[----:B------:R1:W-:Y:S01]  /*1360*/  STL [R1+0x10], RZ ;  /* 0x000010ff01007387 */ /* 0x0003e20000100800 */
[----:B------:R-:W-:-:S04]  /*1370*/  @!UP1 UIADD3 UR12, -UR4, 0x100000, URZ ;  /* 0x00100000040c9890 */ /* 0x000fc8000fffe13f */
[----:B------:R-:W-:Y:S02]  /*1380*/  @!UP1 USHF.L.U32 UR13, UR12, 0xb, URZ ;  /* 0x0000000b0c0d9899 */ /* 0x000fe4000800063f */
[----:B------:R-:W-:Y:S01]  /*1390*/  @!UP1 USHF.L.U32 UR12, UR12, 0x1, URZ ;  /* 0x000000010c0c9899 */ /* 0x000fe2000800063f */
[----:B------:R-:W-:Y:S01]  /*13a0*/  CS2R R24, SRZ ;  /* 0x0000000000187805 */ /* 0x000fe2000001ff00 */
[----:B------:R-:W-:-:S04]  /*13b0*/  @!UP1 UIADD3 UR14, -UR4, 0x100000, URZ ;  /* 0x00100000040e9890 */ /* 0x000fc8000fffe13f */
[----:B------:R-:W-:Y:S02]  /*13c0*/  @!UP1 USHF.L.U32 UR15, UR14, 0xb, URZ ;  /* 0x0000000b0e0f9899 */ /* 0x000fe4000800063f */
[----:B------:R-:W-:Y:S01]  /*13d0*/  @!UP1 USHF.L.U32 UR14, UR14, 0x1, URZ ;  /* 0x000000010e0e9899 */ /* 0x000fe2000800063f */
[----:B------:R1:W-:Y:S01]  /*13e0*/  STL [R1+0x14], RZ ;  /* 0x000014ff01007387 */ /* 0x0003e20000100800 */
[----:B------:R-:W-:-:S04]  /*13f0*/  @!UP1 UIADD3 UR4, -UR4, 0x100000, URZ ;  /* 0x0010000004049890 */ /* 0x000fc8000fffe13f */
[----:B------:R-:W-:Y:S02]  /*1400*/  @!UP1 USHF.L.U32 UR5, UR4, 0xb, URZ ;  /* 0x0000000b04059899 */ /* 0x000fe4000800063f */
[----:B------:R-:W-:Y:S01]  /*1410*/  @!UP1 USHF.L.U32 UR4, UR4, 0x1, URZ ;  /* 0x0000000104049899 */ /* 0x000fe2000800063f */
[----:B------:R-:W-:Y:S01]  /*1420*/  CS2R R26, SRZ ;  /* 0x00000000001a7805 */ /* 0x000fe2000001ff00 */
[----:B------:R-:W-:Y:S01]  /*1430*/  VOTEU.ALL UP1, P1 ;  /* 0x00000000003f7886 */ /* 0x000fe20000820000 */
[----:B------:R1:W-:Y:S01]  /*1440*/  STL [R1+0x18], RZ ;  /* 0x000018ff01007387 */ /* 0x0003e20000100800 */
[----:B------:R-:W-:Y:S01]  /*1450*/  VOTEU.ALL UP3, P1 ;  /* 0x00000000003f7886 */ /* 0x000fe20000860000 */
[----:B------:R-:W-:Y:S01]  /*1460*/  USHF.L.U32 UR27, UR36, 0x8, URZ ;  /* 0x00000008241b7899 */ /* 0x000fe2000800063f */
[----:B------:R-:W-:Y:S01]  /*1470*/  CS2R R28, SRZ ;  /* 0x00000000001c7805 */ /* 0x000fe2000001ff00 */
[----:B------:R1:W-:Y:S01]  /*1480*/  STL [R1+0x1c], RZ ;  /* 0x00001cff01007387 */ /* 0x0003e20000100800 */
[----:B------:R-:W-:Y:S01]  /*1490*/  USHF.L.U32 UR11, UR37, 0x7, URZ ;  /* 0x00000007250b7899 */ /* 0x000fe2000800063f */
[----:B------:R-:W-:-:S02]  /*14a0*/  CS2R R30, SRZ ;  /* 0x00000000001e7805 */ /* 0x000fc4000001ff00 */
[----:B------:R-:W-:Y:S01]  /*14b0*/  CS2R R32, SRZ ;  /* 0x0000000000207805 */ /* 0x000fe2000001ff00 */
[----:B------:R1:W-:Y:S01]  /*14c0*/  STL [R1+0x20], RZ ;  /* 0x000020ff01007387 */ /* 0x0003e20000100800 */
[----:B------:R-:W-:Y:S02]  /*14d0*/  CS2R R34, SRZ ;  /* 0x0000000000227805 */ /* 0x000fe4000001ff00 */
[----:B------:R-:W-:Y:S02]  /*14e0*/  CS2R R36, SRZ ;  /* 0x0000000000247805 */ /* 0x000fe4000001ff00 */
[----:B------:R-:W-:Y:S01]  /*14f0*/  CS2R R38, SRZ ;  /* 0x0000000000267805 */ /* 0x000fe2000001ff00 */
[----:B------:R1:W-:Y:S01]  /*1500*/  STL [R1+0x24], RZ ;  /* 0x000024ff01007387 */ /* 0x0003e20000100800 */
[----:B------:R-:W-:Y:S02]  /*1510*/  CS2R R40, SRZ ;  /* 0x0000000000287805 */ /* 0x000fe4000001ff00 */
        /* <DEDUP_REMOVED lines=72> */
[----:B------:R-:W-:Y:S01]  /*19a0*/  CS2R R150, SRZ ;  /* 0x0000000000967805 */ /* 0x000fe2000001ff00 */
[----:B------:R1:W-:Y:S04]  /*19b0*/  STL [R1+0x70], RZ ;  /* 0x000070ff01007387 */ /* 0x0003e80000100800 */
        /* <DEDUP_REMOVED lines=16> */
[----:B------:R1:W-:Y:S01]  /*1ac0*/  STL [R1+0xb4], RZ ;  /* 0x0000b4ff01007387 */ /* 0x0003e20000100800 */
[----:B------:R-:W-:Y:S06]  /*1ad0*/  BAR.SYNC.DEFER_BLOCKING 0x0 ;  /* 0x0000000000007b1d */ /* 0x000fec0000010000 */
[----:B------:R1:W-:Y:S04]  /*1ae0*/  STL [R1+0xb8], RZ ;  /* 0x0000b8ff01007387 */ /* 0x0003e80000100800 */
[----:B------:R1:W-:Y:S04]  /*1af0*/  STL [R1+0xbc], RZ ;  /* 0x0000bcff01007387 */ /* 0x0003e80000100800 */
[----:B------:R1:W-:Y:S04]  /*1b00*/  STL [R1+0xc0], RZ ;  /* 0x0000c0ff01007387 */ /* 0x0003e80000100800 */
[----:B------:R1:W-:Y:S04]  /*1b10*/  STL [R1+0xc4], RZ ;  /* 0x0000c4ff01007387 */ /* 0x0003e80000100800 */
[----:B------:R1:W-:Y:S04]  /*1b20*/  STL [R1+0xc8], RZ ;  /* 0x0000c8ff01007387 */ /* 0x0003e80000100800 */
[----:B------:R-:W2:Y:S02]  /*1b30*/  FENCE.VIEW.ASYNC.S ;  /* 0x00000000000073c6 */ /* 0x000ea40000000000 */
[----:B--2---:R1:W2:Y:S02]  /*1b40*/  @!UP0 SYNCS.EXCH.64 URZ, [UR7+0x30000], UR8 ;  /* 0x03000008073f85b2 */ /* 0x0042a40008000100 */
        /* <DEDUP_REMOVED lines=20> */
[----:B--2---:R-:W-:Y:S06]  /*1c90*/  BAR.SYNC.DEFER_BLOCKING 0x0 ;  /* 0x0000000000007b1d */ /* 0x004fec0000010000 */
[----:B------:R1:W-:Y:S04]  /*1ca0*/  STL [R1+0x11c], RZ ;  /* 0x00011cff01007387 */ /* 0x0003e80000100800 */
[----:B------:R1:W-:Y:S04]  /*1cb0*/  STL [R1+0x120], RZ ;  /* 0x000120ff01007387 */ /* 0x0003e80000100800 */
[----:B------:R1:W-:Y:S04]  /*1cc0*/  STL [R1+0x124], RZ ;  /* 0x000124ff01007387 */ /* 0x0003e80000100800 */
[----:B------:R1:W-:Y:S04]  /*1cd0*/  STL [R1+0x128], RZ ;  /* 0x000128ff01007387 */ /* 0x0003e80000100800 */
[----:B------:R1:W-:Y:S01]  /*1ce0*/  STL [R1+0x12c], RZ ;  /* 0x00012cff01007387 */ /* 0x0003e20000100800 */
[----:B------:R1:W2:Y:S03]  /*1cf0*/  @!UP1 SYNCS.EXCH.64 URZ, [UR7+0x30008], UR12 ;  /* 0x0300080c073f95b2 */ /* 0x0002a60008000100 */
        /* <DEDUP_REMOVED lines=55> */
[----:B------:R1:W-:Y:S01]  /*2070*/  STL [R1+0x1fc], RZ ;  /* 0x0001fcff01007387 */ /* 0x0003e20000100800 */
[----:B------:R-:W-:Y:S05]  /*2080*/  @!P2 BRA `(.L_x_47) ;  /* 0x0000001800e4a947 */ /* 0x000fea0003800000 */
[----:B------:R1:W-:Y:S01]  /*2090*/  STL [R1], RZ ;  /* 0x000000ff01007387 */ /* 0x0003e20000100800 */
[----:B------:R-:W-:Y:S02]  /*20a0*/  CS2R R24, SRZ ;  /* 0x0000000000187805 */ /* 0x000fe4000001ff00 */
[----:B------:R-:W-:Y:S02]  /*20b0*/  CS2R R26, SRZ ;  /* 0x00000000001a7805 */ /* 0x000fe4000001ff00 */
[----:B------:R-:W-:Y:S01]  /*20c0*/  CS2R R28, SRZ ;  /* 0x00000000001c7805 */ /* 0x000fe2000001ff00 */
[----:B------:R1:W-:Y:S01]  /*20d0*/  STL [R1+0x4], RZ ;  /* 0x000004ff01007387 */ /* 0x0003e20000100800 */
[----:B------:R-:W-:Y:S02]  /*20e0*/  CS2R R30, SRZ ;  /* 0x00000000001e7805 */ /* 0x000fe4000001ff00 */
[----:B------:R-:W-:Y:S02]  /*20f0*/  CS2R R32, SRZ ;  /* 0x0000000000207805 */ /* 0x000fe4000001ff00 */
[----:B------:R-:W-:Y:S01]  /*2100*/  CS2R R34, SRZ ;  /* 0x0000000000227805 */ /* 0x000fe2000001ff00 */
[----:B------:R1:W-:Y:S01]  /*2110*/  STL [R1+0x8], RZ ;  /* 0x000008ff01007387 */ /* 0x0003e20000100800 */
[----:B------:R-:W-:-:S02]  /*2120*/  CS2R R36, SRZ ;  /* 0x0000000000247805 */ /* 0x000fc4000001ff00 */
        /* <DEDUP_REMOVED lines=75> */
[----:B------:R-:W-:Y:S01]  /*25e0*/  CS2R R150, SRZ ;  /* 0x0000000000967805 */ /* 0x000fe2000001ff00 */
[----:B-1----:R-:W-:Y:S01]  /*25f0*/  UMOV UR4, URZ ;  /* 0x0000003f00047c82 */ /* 0x002fe20008000000 */
[----:B------:R-:W-:Y:S01]  /*2600*/  UMOV UR10, URZ ;  /* 0x0000003f000a7c82 */ /* 0x000fe20008000000 */
        /* <DEDUP_REMOVED lines=105> */
[----:B--2---:R1:W-:Y:S02]  /*2ca0*/  STL [R1+0x1fc], RZ ;  /* 0x0001fcff01007387 */ /* 0x0043e40000100800 */
.L_x_49:
[----:B------:R-:W-:Y:S01]  /*2cb0*/  BAR.SYNC.DEFER_BLOCKING 0x0 ;  /* 0x0000000000007b1d */ /* 0x000fe20000010000 */
[----:B------:R-:W-:Y:S01]  /*2cc0*/  ULEA UR6, UR4, UR7, 0x3 ;  /* 0x0000000704067291 */ /* 0x000fe2000f8e183f */
[----:B---3--:R-:W-:Y:S01]  /*2cd0*/  @!P1 IMAD.MOV.U32 R2, RZ, RZ, 0xc000 ;  /* 0x0000c000ff029424 */ /* 0x008fe200078e00ff */
[----:B------:R-:W-:Y:S01]  /*2ce0*/  ELECT P0, URZ, PT ;  /* 0x00000000003f782f */ /* 0x000fe20003800000 */
[----:B------:R-:W-:-:S03]  /*2cf0*/  ULEA UR8, UR4, UR7, 0xe ;  /* 0x0000000704087291 */ /* 0x000fc6000f8e703f */
[----:B------:R-:W-:Y:S01]  /*2d00*/  ISETP.LT.U32.AND P0, PT, R3, 0x20, P0 ;  /* 0x000000200300780c */ /* 0x000fe20000701070 */
[----:B------:R-:W-:Y:S02]  /*2d10*/  UIADD3 UR9, UR6, 0x30000, URZ ;  /* 0x0003000006097890 */ /* 0x000fe4000fffe03f */
[----:B------:R-:W-:Y:S02]  /*2d20*/  UIADD3 UR8, UR8, 0x20000, URZ ;  /* 0x0002000008087890 */ /* 0x000fe4000fffe03f */
[----:B------:R-:W-:Y:S02]  /*2d30*/  ULEA UR5, UR4, UR7, 0xf ;  /* 0x0000000704057291 */ /* 0x000fe4000f8e783f */
[----:B------:R-:W-:Y:S01]  /*2d40*/  ULOP3.LUT UR14, UR26, 0x3, URZ, 0xc0, !UPT ;  /* 0x000000031a0e7892 */ /* 0x000fe2000f8ec03f */
[----:B------:R-:W-:Y:S01]  /*2d50*/  UMOV UR15, UR10 ;  /* 0x0000000a000f7c82 */ /* 0x000fe20008000000 */
[----:B------:R-:W-:Y:S02]  /*2d60*/  UMOV UR13, UR9 ;  /* 0x00000009000d7c82 */ /* 0x000fe40008000000 */
[----:B------:R-:W-:-:S02]  /*2d70*/  ULEA UR12, UR14, UR5, 0xd ;  /* 0x000000050e0c7291 */ /* 0x000fc4000f8e683f */
[----:B------:R-:W-:Y:S01]  /*2d80*/  VOTEU.ANY UP0, P0 ;  /* 0x00000000003f7886 */ /* 0x000fe20000000100 */
[----:B------:R-:W-:Y:S01]  /*2d90*/  VOTEU.ANY UP1, P0 ;  /* 0x00000000003f7886 */ /* 0x000fe20000020100 */
[----:B------:R-:W-:Y:S01]  /*2da0*/  ULEA UR14, UR14, UR27, 0x6 ;  /* 0x0000001b0e0e7291 */ /* 0x000fe2000f8e303f */
[----:B------:R2:W-:Y:S01]  /*2db0*/  @!P1 SYNCS.ARRIVE.TRANS64 RZ, [UR6+0x30000], R2 ;  /* 0x03000002ffff99a7 */ /* 0x0005e20008000006 */
[----:B------:R-:W-:Y:S06]  /*2dc0*/  BAR.SYNC.DEFER_BLOCKING 0x0 ;  /* 0x0000000000007b1d */ /* 0x000fec0000010000 */
[----:B------:R-:W-:Y:S01]  /*2dd0*/  @UP0 UMOV UR16, UR20 ;  /* 0x0000001400100c82 */ /* 0x000fe20008000000 */
[----:B------:R-:W-:Y:S01]  /*2de0*/  @UP0 UMOV UR17, UR21 ;  /* 0x0000001500110c82 */ /* 0x000fe20008000000 */
[----:B--2---:R-:W-:Y:S01]  /*2df0*/  SHF.L.U32 R2, R0, 0x1f, RZ ;  /* 0x0000001f00027819 */ /* 0x004fe200000006ff */
[----:B------:R2:W-:Y:S01]  /*2e00*/  @UP1 UTMALDG.2D [UR8], [UR16] ;  /* 0x00000008100015b4 */ /* 0x0005e20008008000 */
[----:B------:R3:W-:Y:S06]  /*2e10*/  MEMBAR.ALL.CTA ;  /* 0x0000000000007992 */ /* 0x0007ec0000008000 */
[----:B---3--:R-:W3:Y:S02]  /*2e20*/  FENCE.VIEW.ASYNC.S ;  /* 0x00000000000073c6 */ /* 0x008ee40000000000 */
[----:B---3--:R-:W-:Y:S06]  /*2e30*/  BAR.SYNC.DEFER_BLOCKING 0x0 ;  /* 0x0000000000007b1d */ /* 0x008fec0000010000 */
[----:B------:R2:W-:Y:S02]  /*2e40*/  UTMALDG.2D [UR12], [UR22] ;  /* 0x0000000c160075b4 */ /* 0x0005e40008008000 */
[----:B------:R-:W-:Y:S06]  /*2e50*/  BAR.SYNC.DEFER_BLOCKING 0x0 ;  /* 0x0000000000007b1d */ /* 0x000fec0000010000 */
[----:B------:R-:W3:Y:S02]  /*2e60*/  SYNCS.PHASECHK.TRANS64.TRYWAIT P0, [UR6+0x30000], R2 ;  /* 0x03000002ff0075a7 */ /* 0x000ee40008000146 */
[----:B--23--:R-:W-:Y:S05]  /*2e70*/  @!P0 BRA `(.L_x_48) ;  /* 0x0000002000988947 */ /* 0x00cfea0003800000 */
.L_x_50:
[----:B------:R-:W-:Y:S01]  /*2e80*/  STL.64 [R1+0x268], R150 ;  /* 0x0002689601007387 */ /* 0x000fe20000100a00 */
[----:B------:R-:W-:Y:S01]  /*2e90*/  USHF.R.U32.HI UR6, URZ, 0x4, UR5 ;  /* 0x000000043f067899 */ /* 0x000fe20008011605 */
[----:B------:R-:W2:Y:S02]  /*2ea0*/  LDC R2, c[0x0][0x230] ;  /* 0x00008c00ff027b82 */ /* 0x000ea40000000800 */
[----:B------:R-:W-:Y:S04]  /*2eb0*/  STL.64 [R1+0x260], R148 ;  /* 0x0002609401007387 */ /* 0x000fe80000100a00 */
        /* <DEDUP_REMOVED lines=11> */
[----:B------:R3:W-:Y:S04]  /*2f70*/  STL.64 [R1+0x200], R124 ;  /* 0x0002007c01007387 */ /* 0x0007e80000100a00 */
[----:B---3--:R-:W3:Y:S04]  /*2f80*/  LDL.LU.64 R124, [R1] ;  /* 0x00000000017c7983 */ /* 0x008ee80000300a00 */
[----:B------:R-:W3:Y:S04]  /*2f90*/  LDL.LU.64 R126, [R1+0x8] ;  /* 0x00000800017e7983 */ /* 0x000ee80000300a00 */
        /* <DEDUP_REMOVED lines=61> */
[----:B------:R-:W3:Y:S01]  /*3370*/  LDL.LU.64 R250, [R1+0x1f8] ;  /* 0x0001f80001fa7983 */ /* 0x000ee20000300a00 */
[----:B------:R-:W-:-:S02]  /*3380*/  USGXT.U32 UR6, UR6, 0xe ;  /* 0x0000000e0606789a */ /* 0x000fc40008000000 */
[----:B------:R-:W-:Y:S02]  /*3390*/  USHF.R.U32.HI UR12, URZ, 0x4, UR8 ;  /* 0x000000043f0c7899 */ /* 0x000fe40008011608 */
[----:B------:R-:W-:Y:S02]  /*33a0*/  ULOP3.LUT UR14, UR6, 0x2000000, URZ, 0xfc, !UPT ;  /* 0x02000000060e7892 */ /* 0x000fe4000f8efc3f */
[----:B------:R-:W-:Y:S01]  /*33b0*/  USGXT.U32 UR12, UR12, 0xe ;  /* 0x0000000e0c0c789a */ /* 0x000fe20008000000 */
[----:B------:R-:W-:Y:S01]  /*33c0*/  UMOV UR15, 0x40000040 ;  /* 0x40000040000f7882 */ /* 0x000fe20000000000 */
[----:B------:R-:W-:Y:S01]  /*33d0*/  UMOV UR13, 0x40000040 ;  /* 0x40000040000d7882 */ /* 0x000fe20000000000 */
[----:B------:R-:W-:Y:S02]  /*33e0*/  UIADD3 UR18, UP1, UR6, 0x2000080, URZ ;  /* 0x0200008006127890 */ /* 0x000fe4000ff3e03f */
[----:B------:R-:W-:Y:S01]  /*33f0*/  UIADD3 UR16, UP0, UR12, 0x2, URZ ;  /* 0x000000020c107890 */ /* 0x000fe2000ff1e03f */
[----:B------:R-:W-:Y:S01]  /*3400*/  UMOV UR5, URZ ;  /* 0x0000003f00057c82 */ /* 0x000fe20008000000 */
[----:B------:R-:W-:-:S02]  /*3410*/  UMOV UR6, URZ ;  /* 0x0000003f00067c82 */ /* 0x000fc40008000000 */
[----:B------:R-:W-:Y:S02]  /*3420*/  UIADD3.X UR17, UR5, 0x40000040, URZ, UP0, !UPT ;  /* 0x4000004005117890 */ /* 0x000fe400087fe43f */
[----:B------:R-:W-:Y:S02]  /*3430*/  UIADD3.X UR19, UR6, 0x40000040, URZ, UP1, !UPT ;  /* 0x4000004006137890 */ /* 0x000fe40008ffe43f */
[----:B------:R-:W-:Y:S02]  /*3440*/  UIADD3.64 UR32, UR16, 0x2, URZ ;  /* 0x0000000210207897 */ /* 0x000fe4000fffe03f */
[----:B------:R-:W-:Y:S02]  /*3450*/  UIADD3.64 UR34, UR18, 0x80, URZ ;  /* 0x0000008012227897 */ /* 0x000fe4000fffe03f */
[----:B------:R-:W-:Y:S02]  /*3460*/  UIADD3.64 UR30, UR18, 0x100, URZ ;  /* 0x00000100121e7897 */ /* 0x000fe4000fffe03f */
[----:B------:R-:W-:Y:S01]  /*3470*/  UIADD3.64 UR28, UR16, 0x4, URZ ;  /* 0x00000004101c7897 */ /* 0x000fe2000fffe03f */
[----:B---3--:R-:W-:-:S06]  /*3480*/  WARPGROUP.ARRIVE ;  /* 0x00000000000079c5 */ /* 0x008fcc0000000000 */
[----:B------:R-:W-:Y:S03]  /*3490*/  HGMMA.64x256x16.F32.BF16 R124, gdesc[UR12].tnspB, R124, gsb0 ;  /* 0x43e000000c7c79f0 */ /* 0x000fe6000800187c */
[----:B------:R-:W-:Y:S02]  /*34a0*/  WARPGROUP.DEPBAR.LE gsb0, 0x0 ;  /* 0x00008000000079c5 */ /* 0x000fe40000010000 */
[----:B------:R-:W-:-:S15]  /*34b0*/  WARPGROUP.ARRIVE ;  /* 0x00000000000079c5 */ /* 0x000fde0000000000 */
[----:B------:R-:W-:-:S08]  /*34c0*/  NOP ;  /* 0x0000000000007918 */ /* 0x000fd00000000000 */
        /* <DEDUP_REMOVED lines=10> */
[----:B------:R-:W-:Y:S04]  /*3570*/  STL.64 [R1], R124 ;  /* 0x0000007c01007387 */ /* 0x000fe80000100a00 */
        /* <DEDUP_REMOVED lines=63> */
[----:B---3--:R-:W3:Y:S04]  /*3970*/  LDL.LU.64 R150, [R1+0x268] ;  /* 0x0002680001967983 */ /* 0x008ee80000300a00 */
        /* <DEDUP_REMOVED lines=13> */
[----:B------:R-:W-:-:S02]  /*3a50*/  UIADD3.64 UR12, UR16, 0x1fe, URZ ;  /* 0x000001fe100c7897 */ /* 0x000fc4000fffe03f */
[----:B------:R-:W-:Y:S02]  /*3a60*/  UIADD3.64 UR32, UR16, 0x202, URZ ;  /* 0x0000020210207897 */ /* 0x000fe4000fffe03f */
[----:B------:R-:W-:Y:S02]  /*3a70*/  UIADD3.64 UR28, UR16, 0x204, URZ ;  /* 0x00000204101c7897 */ /* 0x000fe4000fffe03f */
[----:B------:R-:W-:Y:S02]  /*3a80*/  UIADD3 UR10, UR10, 0x40, URZ ;  /* 0x000000400a0a7890 */ /* 0x000fe4000fffe03f */
[----:B------:R-:W-:-:S04]  /*3a90*/  UIADD3 UR4, UR4, 0x1, URZ ;  /* 0x0000000104047890 */ /* 0x000fc8000fffe03f */
[----:B--2---:R-:W-:Y:S01]  /*3aa0*/  ISETP.LE.AND P0, PT, R2, UR10, PT ;  /* 0x0000000a02007c0c */ /* 0x004fe2000bf03270 */
[----:B------:R-:W-:-:S04]  /*3ab0*/  UISETP.NE.U32.AND UP0, UPT, UR4, 0x4, UPT ;  /* 0x000000040400788c */ /* 0x000fc8000bf05070 */
[----:B------:R-:W-:Y:S02]  /*3ac0*/  USEL UR5, URZ, 0x1, UP0 ;  /* 0x000000013f057887 */ /* 0x000fe40008000000 */
[----:B------:R-:W-:-:S04]  /*3ad0*/  USEL UR4, UR4, URZ, UP0 ;  /* 0x0000003f04047287 */ /* 0x000fc80008000000 */
[----:B------:R-:W-:Y:S01]  /*3ae0*/  LOP3.LUT R0, R0, UR5, RZ, 0x3c, !PT ;  /* 0x0000000500007c12 */ /* 0x000fe2000f8e3cff */
[----:B---3--:R-:W-:-:S06]  /*3af0*/  WARPGROUP.ARRIVE ;  /* 0x00000000000079c5 */ /* 0x008fcc0000000000 */
[----:B------:R-:W-:Y:S01]  /*3b00*/  HGMMA.64x256x16.F32.BF16 R24, gdesc[UR12].tnspB, R24, gsb0 ;  /* 0x43e000000c1879f0 */ /* 0x000fe20008001818 */
[----:B------:R-:W-:Y:S01]  /*3b10*/  UIADD3.64 UR12, UR16, 0x200, URZ ;  /* 0x00000200100c7897 */ /* 0x000fe2000fffe03f */
[----:B------:R-:W-:Y:S01]  /*3b20*/  UMOV UR14, UR18 ;  /* 0x00000012000e7c82 */ /* 0x000fe20008000000 */
[----:B------:R-:W-:Y:S01]  /*3b30*/  UMOV UR15, UR19 ;  /* 0x00000013000f7c82 */ /* 0x000fe20008000000 */
[----:B------:R-:W-:Y:S02]  /*3b40*/  WARPGROUP.DEPBAR.LE gsb0, 0x0 ;  /* 0x00008000000079c5 */ /* 0x000fe40000010000 */
[----:B------:R-:W-:-:S15]  /*3b50*/  WARPGROUP.ARRIVE ;  /* 0x00000000000079c5 */ /* 0x000fde0000000000 */
[----:B------:R-:W-:-:S07]  /*3b60*/  NOP ;  /* 0x0000000000007918 */ /* 0x000fce0000000000 */
        /* <DEDUP_REMOVED lines=10> */
[----:B-1----:R-:W-:Y:S05]  /*3c10*/  @!P0 BRA `(.L_x_49) ;  /* 0xfffffff000248947 */ /* 0x002fea000383ffff */
.L_x_47:
[----:B------:R5:W-:Y:S04]  /*3c20*/  STL [R1+0x20c], R148 ;  /* 0x00020c9401007387 */ /* 0x000be80000100800 */
[----:B------:R-:W3:Y:S01]  /*3c30*/  LDL.LU R8, [R1] ;  /* 0x0000000001087983 */ /* 0x000ee20000300800 */
[----:B--2---:R-:W-:Y:S06]  /*3c40*/  BAR.SYNC.DEFER_BLOCKING 0x0 ;  /* 0x0000000000007b1d */ /* 0x004fec0000010000 */
[----:B-----5:R-:W2:Y:S04]  /*3c50*/  LDL.LU R148, [R1+0x4] ;  /* 0x0000040001947983 */ /* 0x020ea80000300800 */
[----:B------:R5:W-:Y:S04]  /*3c60*/  STL [R1+0x208], R149 ;  /* 0x0002089501007387 */ /* 0x000be80000100800 */
[----:B-----5:R-:W5:Y:S01]  /*3c70*/  LDL.LU R149, [R1+0xc] ;  /* 0x00000c0001957983 */ /* 0x020f620000300800 */
[----:B------:R-:W4:Y:S03]  /*3c80*/  @!P1 SYNCS.CCTL.IV [UR7+0x30000] ;  /* 0x03000000ff0099b1 */ /* 0x000f260008000007 */
[----:B------:R-:W5:Y:S04]  /*3c90*/  LDL.LU R9, [R1+0x8] ;  /* 0x0000080001097983 */ /* 0x000f680000300800 */
[----:B------:R1:W-:Y:S01]  /*3ca0*/  STL [R1+0x204], R150 ;  /* 0x0002049601007387 */ /* 0x0003e20000100800 */
[----:B----4-:R-:W-:Y:S06]  /*3cb0*/  BAR.SYNC.DEFER_BLOCKING 0x0 ;  /* 0x0000000000007b1d */ /* 0x010fec0000010000 */
[----:B-1----:R-:W4:Y:S04]  /*3cc0*/  LDL.LU R150, [R1+0x14] ;  /* 0x0000140001967983 */ /* 0x002f280000300800 */
[----:B------:R-:W4:Y:S04]  /*3cd0*/  LDL.LU R10, [R1+0x10] ;  /* 0x00001000010a7983 */ /* 0x000f280000300800 */
[----:B------:R1:W-:Y:S01]  /*3ce0*/  STL [R1+0x200], R151 ;  /* 0x0002009701007387 */ /* 0x0003e20000100800 */
[----:B------:R-:W1:Y:S02]  /*3cf0*/  @!P1 SYNCS.CCTL.IV [UR7+0x30008] ;  /* 0x03000800ff0099b1 */ /* 0x000e640008000007 */
[----:B-1----:R-:W-:Y:S06]  /*3d00*/  BAR.SYNC.DEFER_BLOCKING 0x0 ;  /* 0x0000000000007b1d */ /* 0x002fec0000010000 */
[----:B------:R-:W4:Y:S04]  /*3d10*/  LDL.LU R151, [R1+0x1c] ;  /* 0x00001c0001977983 */ /* 0x000f280000300800 */
[----:B------:R-:W4:Y:S04]  /*3d20*/  LDL.LU R11, [R1+0x18] ;  /* 0x00001800010b7983 */ /* 0x000f280000300800 */
[----:B------:R-:W4:Y:S04]  /*3d30*/  LDL.LU R16, [R1+0x24] ;  /* 0x0000240001107983 */ /* 0x000f280000300800 */
[----:B------:R-:W4:Y:S04]  /*3d40*/  LDL.LU R4, [R1+0x20] ;  /* 0x0000200001047983 */ /* 0x000f280000300800 */
[----:B------:R-:W4:Y:S01]  /*3d50*/  LDL.LU R3, [R1+0x2c] ;  /* 0x00002c0001037983 */ /* 0x000f220000300800 */
[----:B------:R-:W1:Y:S03]  /*3d60*/  @!P1 SYNCS.CCTL.IV [UR7+0x30010] ;  /* 0x03001000ff0099b1 */ /* 0x000e660008000007 */
[----:B------:R-:W4:Y:S04]  /*3d70*/  LDL.LU R5, [R1+0x28] ;  /* 0x0000280001057983 */ /* 0x000f280000300800 */
        /* <DEDUP_REMOVED lines=115> */
[----:B---3--:R-:W3:Y:S01]  /*44b0*/  LDL.LU R2, [R1+0x1f8] ;  /* 0x0001f80001027983 */ /* 0x008ee20000300800 */
[----:B--2---:R-:W-:-:S02]  /*44c0*/  F2FP.BF16.F32.PACK_AB R8, R148, R8 ;  /* 0x000000089408723e */ /* 0x004fc400000010ff */
[----:B-----5:R-:W-:Y:S01]  /*44d0*/  F2FP.BF16.F32.PACK_AB R9, R149, R9 ;  /* 0x000000099509723e */ /* 0x020fe200000010ff */
[----:B------:R-:W2:Y:S01]  /*44e0*/  LDL.LU R148, [R1+0x20c] ;  /* 0x00020c0001947983 */ /* 0x000ea20000300800 */
[----:B----4-:R-:W-:Y:S02]  /*44f0*/  F2FP.BF16.F32.PACK_AB R10, R150, R10 ;  /* 0x0000000a960a723e */ /* 0x010fe400000010ff */
[----:B------:R-:W-:Y:S01]  /*4500*/  F2FP.BF16.F32.PACK_AB R11, R151, R11 ;  /* 0x0000000b970b723e */ /* 0x000fe200000010ff */
[----:B------:R-:W2:Y:S04]  /*4510*/  LDL.LU R149, [R1+0x208] ;  /* 0x0002080001957983 */ /* 0x000ea80000300800 */
[----:B------:R-:W4:Y:S04]  /*4520*/  LDL.LU R150, [R1+0x204] ;  /* 0x0002040001967983 */ /* 0x000f280000300800 */
[----:B------:R-:W4:Y:S01]  /*4530*/  LDL.LU R151, [R1+0x200] ;  /* 0x0002000001977983 */ /* 0x000f220000300800 */
[----:B------:R-:W-:Y:S01]  /*4540*/  F2FP.BF16.F32.PACK_AB R4, R16, R4 ;  /* 0x000000041004723e */ /* 0x000fe200000010ff */
[----:B------:R-:W-:Y:S01]  /*4550*/  ULOP3.LUT UR26, UR26, 0x3, URZ, 0xc0, !UPT ;  /* 0x000000031a1a7892 */ /* 0x000fe2000f8ec03f */
[----:B------:R-:W-:Y:S01]  /*4560*/  F2FP.BF16.F32.PACK_AB R6, R0, R6 ;  /* 0x000000060006723e */ /* 0x000fe200000010ff */
[----:B------:R-:W5:Y:S01]  /*4570*/  S2R R16, SR_TID.X ;  /* 0x0000000000107919 */ /* 0x000f620000002100 */
[----:B------:R-:W-:Y:S01]  /*4580*/  F2FP.BF16.F32.PACK_AB R5, R3, R5 ;  /* 0x000000050305723e */ /* 0x000fe200000010ff */
[----:B------:R-:W-:Y:S01]  /*4590*/  ULEA UR4, UR26, UR7, 0xe ;  /* 0x000000071a047291 */ /* 0x000fe2000f8e703f */
[----:B------:R-:W-:Y:S01]  /*45a0*/  F2FP.BF16.F32.PACK_AB R152, R243, R152 ;  /* 0x00000098f398723e */ /* 0x000fe200000010ff */
[----:B-1----:R-:W-:Y:S01]  /*45b0*/  BAR.SYNC.DEFER_BLOCKING 0x0 ;  /* 0x0000000000007b1d */ /* 0x002fe20000010000 */
[----:B------:R-:W-:Y:S01]  /*45c0*/  F2FP.BF16.F32.PACK_AB R153, R242, R153 ;  /* 0x00000099f299723e */ /* 0x000fe200000010ff */
[----:B------:R-:W-:Y:S01]  /*45d0*/  ULEA UR5, UR26, UR27, 0x6 ;  /* 0x0000001b1a057291 */ /* 0x000fe2000f8e303f */
[----:B------:R-:W-:-:S02]  /*45e0*/  F2FP.BF16.F32.PACK_AB R154, R241, R154 ;  /* 0x0000009af19a723e */ /* 0x000fc400000010ff */
[----:B------:R-:W-:Y:S02]  /*45f0*/  ELECT P0, URZ, PT ;  /* 0x00000000003f782f */ /* 0x000fe40003800000 */
[----:B------:R-:W-:Y:S01]  /*4600*/  F2FP.BF16.F32.PACK_AB R155, R240, R155 ;  /* 0x0000009bf09b723e */ /* 0x000fe200000010ff */
[----:B------:R-:W-:Y:S01]  /*4610*/  UMOV UR6, UR11 ;  /* 0x0000000b00067c82 */ /* 0x000fe20008000000 */
[----:B------:R-:W-:Y:S02]  /*4620*/  F2FP.BF16.F32.PACK_AB R24, R25, R24 ;  /* 0x000000181918723e */ /* 0x000fe400000010ff */
[----:B------:R-:W-:Y:S02]  /*4630*/  F2FP.BF16.F32.PACK_AB R25, R27, R26 ;  /* 0x0000001a1b19723e */ /* 0x000fe400000010ff */
[----:B------:R-:W-:Y:S02]  /*4640*/  F2FP.BF16.F32.PACK_AB R56, R57, R56 ;  /* 0x000000383938723e */ /* 0x000fe400000010ff */
[----:B------:R-:W-:-:S02]  /*4650*/  F2FP.BF16.F32.PACK_AB R26, R29, R28 ;  /* 0x0000001c1d1a723e */ /* 0x000fc400000010ff */
[----:B------:R-:W-:Y:S02]  /*4660*/  F2FP.BF16.F32.PACK_AB R27, R31, R30 ;  /* 0x0000001e1f1b723e */ /* 0x000fe400000010ff */
[----:B------:R-:W-:Y:S02]  /*4670*/  F2FP.BF16.F32.PACK_AB R57, R59, R58 ;  /* 0x0000003a3b39723e */ /* 0x000fe400000010ff */
[----:B------:R-:W-:Y:S02]  /*4680*/  F2FP.BF16.F32.PACK_AB R88, R89, R88 ;  /* 0x000000585958723e */ /* 0x000fe400000010ff */
[----:B------:R-:W-:Y:S02]  /*4690*/  F2FP.BF16.F32.PACK_AB R58, R61, R60 ;  /* 0x0000003c3d3a723e */ /* 0x000fe400000010ff */
[----:B------:R-:W-:Y:S01]  /*46a0*/  F2FP.BF16.F32.PACK_AB R59, R63, R62 ;  /* 0x0000003e3f3b723e */ /* 0x000fe200000010ff */
[----:B------:R-:W1:Y:S01]  /*46b0*/  @!P1 SYNCS.CCTL.IV [UR7+0x30018] ;  /* 0x03001800ff0099b1 */ /* 0x000e620008000007 */
[----:B------:R-:W-:-:S02]  /*46c0*/  F2FP.BF16.F32.PACK_AB R89, R91, R90 ;  /* 0x0000005a5b59723e */ /* 0x000fc400000010ff */
[----:B------:R-:W-:Y:S01]  /*46d0*/  F2FP.BF16.F32.PACK_AB R120, R121, R120 ;  /* 0x000000787978723e */ /* 0x000fe200000010ff */
[C---:B-----5:R-:W-:Y:S01]  /*46e0*/  IMAD.SHL.U32 R0, R16.reuse, 0x80, RZ ;  /* 0x0000008010007824 */ /* 0x060fe200078e00ff */
[----:B------:R-:W-:Y:S01]  /*46f0*/  F2FP.BF16.F32.PACK_AB R168, R227, R168 ;  /* 0x000000a8e3a8723e */ /* 0x000fe200000010ff */
[----:B------:R-:W-:Y:S01]  /*4700*/  IMAD.SHL.U32 R3, R16, 0x10, RZ ;  /* 0x0000001010037824 */ /* 0x000fe200078e00ff */
[----:B------:R-:W-:Y:S02]  /*4710*/  F2FP.BF16.F32.PACK_AB R90, R93, R92 ;  /* 0x0000005c5d5a723e */ /* 0x000fe400000010ff */
[----:B------:R-:W-:Y:S02]  /*4720*/  LOP3.LUT R0, R0, 0x780, RZ, 0xc0, !PT ;  /* 0x0000078000007812 */ /* 0x000fe400078ec0ff */
[----:B------:R-:W-:Y:S02]  /*4730*/  F2FP.BF16.F32.PACK_AB R91, R95, R94 ;  /* 0x0000005e5f5b723e */ /* 0x000fe400000010ff */
[----:B------:R-:W-:-:S02]  /*4740*/  LOP3.LUT R3, R0, 0x70, R3, 0xf8, !PT ;  /* 0x0000007000037812 */ /* 0x000fc400078ef803 */
[----:B------:R-:W-:Y:S02]  /*4750*/  F2FP.BF16.F32.PACK_AB R169, R226, R169 ;  /* 0x000000a9e2a9723e */ /* 0x000fe400000010ff */
[----:B------:R-:W-:Y:S01]  /*4760*/  LOP3.LUT R3, R3, 0x10, R16, 0x78, !PT ;  /* 0x0000001003037812 */ /* 0x000fe200078e7810 */
[----:B------:R-:W-:Y:S01]  /*4770*/  IMAD.SHL.U32 R16, R16, 0x40, RZ ;  /* 0x0000004010107824 */ /* 0x000fe200078e00ff */
[----:B------:R-:W-:Y:S02]  /*4780*/  F2FP.BF16.F32.PACK_AB R121, R123, R122 ;  /* 0x0000007a7b79723e */ /* 0x000fe400000010ff */
[----:B------:R-:W-:Y:S02]  /*4790*/  F2FP.BF16.F32.PACK_AB R170, R225, R170 ;  /* 0x000000aae1aa723e */ /* 0x000fe400000010ff */
[----:B------:R-:W-:Y:S02]  /*47a0*/  LOP3.LUT R3, R3, 0x1800, R16, 0xf8, !PT ;  /* 0x0000180003037812 */ /* 0x000fe400078ef810 */
[----:B------:R-:W-:-:S02]  /*47b0*/  F2FP.BF16.F32.PACK_AB R122, R125, R124 ;  /* 0x0000007c7d7a723e */ /* 0x000fc400000010ff */
[----:B------:R-:W-:Y:S01]  /*47c0*/  F2FP.BF16.F32.PACK_AB R123, R127, R126 ;  /* 0x0000007e7f7b723e */ /* 0x000fe200000010ff */
[----:B------:R-:W-:Y:S01]  /*47d0*/  VIADD R0, R3, UR7 ;  /* 0x0000000703007c36 */ /* 0x000fe20008000000 */
[----:B------:R-:W-:Y:S02]  /*47e0*/  F2FP.BF16.F32.PACK_AB R171, R224, R171 ;  /* 0x000000abe0ab723e */ /* 0x000fe400000010ff */
[----:B------:R-:W-:Y:S02]  /*47f0*/  F2FP.BF16.F32.PACK_AB R7, R252, R7 ;  /* 0x00000007fc07723e */ /* 0x000fe400000010ff */
[----:B-1----:R1:W-:Y:S01]  /*4800*/  STSM.16.M88.4 [R0], R8 ;  /* 0x0000000800007844 */ /* 0x0023e20000000200 */
[----:B------:R-:W-:Y:S02]  /*4810*/  F2FP.BF16.F32.PACK_AB R156, R239, R156 ;  /* 0x0000009cef9c723e */ /* 0x000fe400000010ff */
[----:B------:R-:W-:Y:S01]  /*4820*/  F2FP.BF16.F32.PACK_AB R157, R238, R157 ;  /* 0x0000009dee9d723e */ /* 0x000fe200000010ff */
[----:B------:R-:W-:Y:S01]  /*4830*/  STSM.16.M88.4 [R0+0x4000], R152 ;  /* 0x0040009800007844 */ /* 0x000fe20000000200 */
[----:B------:R-:W-:-:S02]  /*4840*/  F2FP.BF16.F32.PACK_AB R158, R237, R158 ;  /* 0x0000009eed9e723e */ /* 0x000fc400000010ff */
[----:B------:R-:W-:Y:S01]  /*4850*/  F2FP.BF16.F32.PACK_AB R159, R236, R159 ;  /* 0x0000009fec9f723e */ /* 0x000fe200000010ff */
[----:B------:R-:W-:Y:S01]  /*4860*/  STSM.16.M88.4 [R0+0x8000], R168 ;  /* 0x008000a800007844 */ /* 0x000fe20000000200 */
[----:B------:R-:W-:Y:S02]  /*4870*/  F2FP.BF16.F32.PACK_AB R172, R223, R172 ;  /* 0x000000acdfac723e */ /* 0x000fe400000010ff */
[----:B------:R-:W-:Y:S02]  /*4880*/  F2FP.BF16.F32.PACK_AB R173, R222, R173 ;  /* 0x000000addead723e */ /* 0x000fe400000010ff */
[----:B------:R-:W-:Y:S02]  /*4890*/  F2FP.BF16.F32.PACK_AB R32, R33, R32 ;  /* 0x000000202120723e */ /* 0x000fe400000010ff */
[----:B------:R-:W-:Y:S02]  /*48a0*/  F2FP.BF16.F32.PACK_AB R33, R35, R34 ;  /* 0x000000222321723e */ /* 0x000fe400000010ff */
[----:B------:R-:W-:-:S02]  /*48b0*/  F2FP.BF16.F32.PACK_AB R64, R65, R64 ;  /* 0x000000404140723e */ /* 0x000fc400000010ff */
[----:B------:R-:W-:Y:S02]  /*48c0*/  F2FP.BF16.F32.PACK_AB R174, R221, R174 ;  /* 0x000000aeddae723e */ /* 0x000fe400000010ff */
[----:B-1----:R-:W-:Y:S02]  /*48d0*/  LOP3.LUT R8, R3, 0x40, RZ, 0x3c, !PT ;  /* 0x0000004003087812 */ /* 0x002fe400078e3cff */
[----:B------:R-:W-:Y:S02]  /*48e0*/  F2FP.BF16.F32.PACK_AB R34, R37, R36 ;  /* 0x000000242522723e */ /* 0x000fe400000010ff */
[----:B------:R-:W-:Y:S01]  /*48f0*/  F2FP.BF16.F32.PACK_AB R35, R39, R38 ;  /* 0x000000262723723e */ /* 0x000fe200000010ff */
[----:B------:R-:W-:Y:S01]  /*4900*/  VIADD R8, R8, UR7 ;  /* 0x0000000708087c36 */ /* 0x000fe20008000000 */
[----:B------:R-:W-:Y:S02]  /*4910*/  F2FP.BF16.F32.PACK_AB R175, R220, R175 ;  /* 0x000000afdcaf723e */ /* 0x000fe400000010ff */
[----:B------:R-:W-:-:S02]  /*4920*/  F2FP.BF16.F32.PACK_AB R65, R67, R66 ;  /* 0x000000424341723e */ /* 0x000fc400000010ff */
[----:B------:R-:W-:Y:S02]  /*4930*/  F2FP.BF16.F32.PACK_AB R96, R97, R96 ;  /* 0x000000606160723e */ /* 0x000fe400000010ff */
[----:B------:R-:W-:Y:S02]  /*4940*/  F2FP.BF16.F32.PACK_AB R66, R69, R68 ;  /* 0x000000444542723e */ /* 0x000fe400000010ff */
        /* <DEDUP_REMOVED lines=46> */
[----:B------:R-:W-:Y:S01]  /*4c30*/  F2FP.BF16.F32.PACK_AB R166, R229, R166 ;  /* 0x000000a6e5a6723e */ /* 0x000fe200000010ff */
[----:B------:R-:W-:Y:S01]  /*4c40*/  STSM.16.M88.4 [R0+0xc000], R184 ;  /* 0x00c000b800007844 */ /* 0x000fe20000000200 */
[----:B------:R-:W-:Y:S02]  /*4c50*/  F2FP.BF16.F32.PACK_AB R167, R228, R167 ;  /* 0x000000a7e4a7723e */ /* 0x000fe400000010ff */
[----:B------:R-:W-:Y:S01]  /*4c60*/  F2FP.BF16.F32.PACK_AB R188, R207, R188 ;  /* 0x000000bccfbc723e */ /* 0x000fe200000010ff */
[----:B------:R-:W-:Y:S01]  /*4c70*/  STSM.16.M88.4 [R0+0x2000], R24 ;  /* 0x0020001800007844 */ /* 0x000fe20000000200 */
[----:B------:R-:W-:Y:S02]  /*4c80*/  F2FP.BF16.F32.PACK_AB R180, R215, R180 ;  /* 0x000000b4d7b4723e */ /* 0x000fe400000010ff */
[----:B------:R-:W-:Y:S01]  /*4c90*/  F2FP.BF16.F32.PACK_AB R181, R214, R181 ;  /* 0x000000b5d6b5723e */ /* 0x000fe200000010ff */
[----:B------:R-:W-:Y:S01]  /*4ca0*/  STSM.16.M88.4 [R0+0x6000], R56 ;  /* 0x0060003800007844 */ /* 0x000fe20000000200 */
[----:B------:R-:W-:-:S02]  /*4cb0*/  F2FP.BF16.F32.PACK_AB R182, R213, R182 ;  /* 0x000000b6d5b6723e */ /* 0x000fc400000010ff */
[----:B------:R-:W-:Y:S01]  /*4cc0*/  F2FP.BF16.F32.PACK_AB R189, R206, R189 ;  /* 0x000000bdcebd723e */ /* 0x000fe200000010ff */
[----:B------:R-:W-:Y:S01]  /*4cd0*/  STSM.16.M88.4 [R0+0xa000], R88 ;  /* 0x00a0005800007844 */ /* 0x000fe20000000200 */
[----:B------:R-:W-:Y:S02]  /*4ce0*/  F2FP.BF16.F32.PACK_AB R183, R212, R183 ;  /* 0x000000b7d4b7723e */ /* 0x000fe400000010ff */
[----:B------:R-:W-:Y:S01]  /*4cf0*/  F2FP.BF16.F32.PACK_AB R48, R49, R48 ;  /* 0x000000303130723e */ /* 0x000fe200000010ff */
[----:B------:R-:W-:Y:S01]  /*4d00*/  STSM.16.M88.4 [R0+0xe000], R120 ;  /* 0x00e0007800007844 */ /* 0x000fe20000000200 */
        /* <DEDUP_REMOVED lines=22> */
[----:B---3--:R-:W-:Y:S02]  /*4e70*/  F2FP.BF16.F32.PACK_AB R199, R17, R2 ;  /* 0x0000000211c7723e */ /* 0x008fe400000010ff */
[C---:B------:R-:W-:Y:S02]  /*4e80*/  LOP3.LUT R2, R3.reuse, 0x20, RZ, 0x3c, !PT ;  /* 0x0000002003027812 */ /* 0x040fe400078e3cff */
[----:B------:R-:W-:-:S03]  /*4e90*/  LOP3.LUT R3, R3, 0x60, RZ, 0x3c, !PT ;  /* 0x0000006003037812 */ /* 0x000fc600078e3cff */
[----:B------:R-:W-:Y:S01]  /*4ea0*/  VIADD R2, R2, UR7 ;  /* 0x0000000702027c36 */ /* 0x000fe20008000000 */
[----:B--2---:R-:W-:Y:S01]  /*4eb0*/  F2FP.BF16.F32.PACK_AB R146, R149, R148 ;  /* 0x000000949592723e */ /* 0x004fe200000010ff */
[----:B------:R-:W-:-:S03]  /*4ec0*/  VIADD R3, R3, UR7 ;  /* 0x0000000703037c36 */ /* 0x000fc60008000000 */
[----:B------:R-:W-:Y:S04]  /*4ed0*/  STSM.16.M88.4 [R2], R4 ;  /* 0x0000000402007844 */ /* 0x000fe80000000200 */
[----:B------:R-:W-:Y:S01]  /*4ee0*/  STSM.16.M88.4 [R2+0x4000], R156 ;  /* 0x0040009c02007844 */ /* 0x000fe20000000200 */
[----:B----4-:R-:W-:-:S03]  /*4ef0*/  F2FP.BF16.F32.PACK_AB R147, R151, R150 ;  /* 0x000000969793723e */ /* 0x010fc600000010ff */
[----:B------:R-:W-:Y:S04]  /*4f00*/  STSM.16.M88.4 [R2+0x8000], R172 ;  /* 0x008000ac02007844 */ /* 0x000fe80000000200 */
[----:B------:R-:W-:Y:S04]  /*4f10*/  STSM.16.M88.4 [R2+0xc000], R188 ;  /* 0x00c000bc02007844 */ /* 0x000fe80000000200 */
[----:B------:R-:W-:Y:S04]  /*4f20*/  STSM.16.M88.4 [R2+0x2000], R32 ;  /* 0x0020002002007844 */ /* 0x000fe80000000200 */
[----:B------:R-:W-:Y:S04]  /*4f30*/  STSM.16.M88.4 [R2+0x6000], R64 ;  /* 0x0060004002007844 */ /* 0x000fe80000000200 */
[----:B------:R-:W-:Y:S04]  /*4f40*/  STSM.16.M88.4 [R2+0xa000], R96 ;  /* 0x00a0006002007844 */ /* 0x000fe80000000200 */
[----:B------:R-:W-:Y:S04]  /*4f50*/  STSM.16.M88.4 [R2+0xe000], R128 ;  /* 0x00e0008002007844 */ /* 0x000fe80000000200 */
[----:B------:R-:W-:Y:S04]  /*4f60*/  STSM.16.M88.4 [R8], R12 ;  /* 0x0000000c08007844 */ /* 0x000fe80000000200 */
[----:B------:R-:W-:Y:S04]  /*4f70*/  STSM.16.M88.4 [R8+0x4000], R160 ;  /* 0x004000a008007844 */ /* 0x000fe80000000200 */
        /* <DEDUP_REMOVED lines=13> */
[----:B------:R-:W-:Y:S01]  /*5050*/  STSM.16.M88.4 [R3+0xe000], R144 ;  /* 0x00e0009003007844 */ /* 0x000fe20000000200 */
[----:B------:R1:W-:Y:S06]  /*5060*/  MEMBAR.ALL.CTA ;  /* 0x0000000000007992 */ /* 0x0003ec0000008000 */
[----:B-1----:R-:W1:Y:S02]  /*5070*/  FENCE.VIEW.ASYNC.S ;  /* 0x00000000000073c6 */ /* 0x002e640000000000 */
[----:B-1----:R-:W-:Y:S06]  /*5080*/  BAR.SYNC.DEFER_BLOCKING 0x0 ;  /* 0x0000000000007b1d */ /* 0x002fec0000010000 */
[----:B------:R1:W-:Y:S01]  /*5090*/  UTMASTG.2D [UR4], [UR24] ;  /* 0x00000004180073b5 */ /* 0x0003e20008008000 */
[----:B------:R0:W-:Y:S01]  /*50a0*/  UTMACMDFLUSH ;  /* 0x00000000000079b7 */ /* 0x0001e20000000000 */
[----:B------:R-:W-:-:S04]  /*50b0*/  DEPBAR.LE SB0, 0x0 ;  /* 0x000080000000791a */ /* 0x000fc80000000000 */
[----:B------:R-:W-:Y:S06]  /*50c0*/  BAR.SYNC.DEFER_BLOCKING 0x0 ;  /* 0x0000000000007b1d */ /* 0x000fec0000010000 */
[----:B-1----:R-:W-:Y:S05]  /*50d0*/  EXIT ;  /* 0x000000000000794d */ /* 0x002fea0003800000 */
.L_x_48:
[----:B------:R-:W2:Y:S02]  /*50e0*/  SYNCS.PHASECHK.TRANS64.TRYWAIT P0, [UR6+0x30000], R2 ;  /* 0x03000002ff0075a7 */ /* 0x000ea40008000146 */
[----:B--2---:R-:W-:Y:S05]  /*50f0*/  @!P0 BRA `(.L_x_48) ;  /* 0xfffffffc00f88947 */ /* 0x004fea000383ffff */
[----:B------:R-:W-:Y:S05]  /*5100*/  BRA `(.L_x_50) ;  /* 0xffffffdc005c7947 */ /* 0x000fea000383ffff */
.L_x_51:
[----:B------:R-:W-:-:S00]  /*5110*/  BRA `(.L_x_51) ;  /* 0xfffffffc00fc7947 */ /* 0x000fc0000383ffff */
[----:B------:R-:W-:-:S00]  /*5120*/  NOP ;  /* 0x0000000000007918 */ /* 0x000fc00000000000 */
        /* <DEDUP_REMOVED lines=13> */
.L_x_52:


//--------------------- .nv.shared.gluon_wgmma    --------------------------
	.section	.nv.shared.gluon_wgmma,"aw",@nobits
	.sectionflags	@""
	.align	16
	.zero		1024


//--------------------- .nv.shared.reserved.0     --------------------------
	.section	.nv.shared.reserved.0,"aw",@nobits
	.weak		__nv_reservedSMEM_offset_0_alias
	.size		__nv_reservedSMEM_offset_0_alias, 0, 0
	.other		__nv_reservedSMEM_offset_0_alias,@"STO_CUDA_RESERVED_SHARED STV_DEFAULT"
__nv_reservedSMEM_offset_0_alias:
	.zero		0


//--------------------- .nv.constant0.gluon_wgmma --------------------------
	.section	.nv.constant0.gluon_wgmma,"a",@progbits
	.sectionflags	@""
	.align	4
.nv.constant0.gluon_wgmma:
	.zero		608


//--------------------- SYMBOLS --------------------------

	.type		.nv.reservedSmem.offset0,@object
	.size		.nv.reservedSmem.offset0,0x4
